	.target	sm_90a

	.elftype	@"ET_EXEC"


//--------------------- .note.nv.tkinfo           --------------------------
	.section	.note.nv.tkinfo,"",@"SHT_NOTE"
	.sectionflags	@"SHF_NOTE_NV_TKINFO"
	.tkinfo
        /*0018*/ 	.word	0x00000002
        /*0030*/ 	.string	""
        /*0030*/ 	.string	"ptxas"
        /*0030*/ 	.string	"Cuda compilation tools, release 13.0, V13.0.88"
        /*0030*/ 	.string	"Build cuda_13.0.r13.0/compiler.36424714_0"
        /*0030*/ 	.string	"-v  -suppress-debug-info  -lineinfo  -arch sm_90a "



//--------------------- .note.nv.cuinfo           --------------------------
	.section	.note.nv.cuinfo,"",@"SHT_NOTE"
	.sectionflags	@"SHF_NOTE_NV_CUINFO"
        /*0018*/ 	.short	0x0002
        /*001a*/ 	.short	0x005a
        /*001c*/ 	.short	0x0082
	.zero		2


//--------------------- .nv.info                  --------------------------
	.section	.nv.info,"",@"SHT_CUDA_INFO"
	.align	4


	//----- nvinfo : EIATTR_REGCOUNT
	.align		4
        /*0000*/ 	.byte	0x04, 0x2f
        /*0002*/ 	.short	(.L_1 - .L_0)
	.align		4
.L_0:
        /*0004*/ 	.word	index@(gluon_wgmma)
        /*0008*/ 	.word	0x0000005a


	//----- nvinfo : EIATTR_FRAME_SIZE
	.align		4
.L_1:
        /*000c*/ 	.byte	0x04, 0x11
        /*000e*/ 	.short	(.L_3 - .L_2)
	.align		4
.L_2:
        /*0010*/ 	.word	index@(gluon_wgmma)
        /*0014*/ 	.word	0x00000000


	//----- nvinfo : EIATTR_MIN_STACK_SIZE
	.align		4
.L_3:
        /*0018*/ 	.byte	0x04, 0x12
        /*001a*/ 	.short	(.L_5 - .L_4)
	.align		4
.L_4:
        /*001c*/ 	.word	index@(gluon_wgmma)
        /*0020*/ 	.word	0x00000000
.L_5:


//--------------------- .nv.compat                --------------------------
	.section	.nv.compat,"",@"SHT_CUDA_COMPAT_INFO"
	.align	4
        /*0000*/ 	.byte	0x02, 0x09, 0x01, 0x00, 0x02, 0x02, 0x04, 0x00, 0x02, 0x05, 0x05, 0x00, 0x03, 0x07, 0x01, 0x01
        /*0010*/ 	.byte	0x02, 0x03, 0x03, 0x00, 0x02, 0x06, 0x01, 0x00, 0x04, 0x0b, 0x08, 0x00, 0x00, 0x00, 0x00, 0x00
        /*0020*/ 	.byte	0x00, 0x00, 0x00, 0x00


//--------------------- .nv.info.gluon_wgmma      --------------------------
	.section	.nv.info.gluon_wgmma,"",@"SHT_CUDA_INFO"
	.sectionflags	@""
	.align	4


	//----- nvinfo : EIATTR_CUDA_API_VERSION
	.align		4
        /*0000*/ 	.byte	0x04, 0x37
        /*0002*/ 	.short	(.L_7 - .L_6)
.L_6:
        /*0004*/ 	.word	0x00000082


	//----- nvinfo : EIATTR_KPARAM_INFO
	.align		4
.L_7:
        /*0008*/ 	.byte	0x04, 0x17
        /*000a*/ 	.short	(.L_9 - .L_8)
.L_8:
        /*000c*/ 	.word	0x00000000
        /*0010*/ 	.short	0x000a
        /*0012*/ 	.short	0x0048
        /*0014*/ 	.byte	0x00, 0xf4, 0x21, 0x00


	//----- nvinfo : EIATTR_KPARAM_INFO
	.align		4
.L_9:
        /*0018*/ 	.byte	0x04, 0x17
        /*001a*/ 	.short	(.L_11 - .L_10)
.L_10:
        /*001c*/ 	.word	0x00000000
        /*0020*/ 	.short	0x0009
        /*0022*/ 	.short	0x0040
        /*0024*/ 	.byte	0x00, 0xf4, 0x21, 0x00


	//----- nvinfo : EIATTR_KPARAM_INFO
	.align		4
.L_11:
        /*0028*/ 	.byte	0x04, 0x17
        /*002a*/ 	.short	(.L_13 - .L_12)
.L_12:
        /*002c*/ 	.word	0x00000000
        /*0030*/ 	.short	0x0008
        /*0032*/ 	.short	0x0038
        /*0034*/ 	.byte	0x00, 0xf0, 0x21, 0x00


	//----- nvinfo : EIATTR_KPARAM_INFO
	.align		4
.L_13:
        /*0038*/ 	.byte	0x04, 0x17
        /*003a*/ 	.short	(.L_15 - .L_14)
.L_14:
        /*003c*/ 	.word	0x00000000
        /*0040*/ 	.short	0x0007
        /*0042*/ 	.short	0x0030
        /*0044*/ 	.byte	0x00, 0xf0, 0x21, 0x00


	//----- nvinfo : EIATTR_KPARAM_INFO
	.align		4
.L_15:
        /*0048*/ 	.byte	0x04, 0x17
        /*004a*/ 	.short	(.L_17 - .L_16)
.L_16:
        /*004c*/ 	.word	0x00000000
        /*0050*/ 	.short	0x0006
        /*0052*/ 	.short	0x0028
        /*0054*/ 	.byte	0x00, 0xf0, 0x21, 0x00


	//----- nvinfo : EIATTR_KPARAM_INFO
	.align		4
.L_17:
        /*0058*/ 	.byte	0x04, 0x17
        /*005a*/ 	.short	(.L_19 - .L_18)
.L_18:
        /*005c*/ 	.word	0x00000000
        /*0060*/ 	.short	0x0005
        /*0062*/ 	.short	0x0020
        /*0064*/ 	.byte	0x00, 0xf0, 0x11, 0x00


	//----- nvinfo : EIATTR_KPARAM_INFO
	.align		4
.L_19:
        /*0068*/ 	.byte	0x04, 0x17
        /*006a*/ 	.short	(.L_21 - .L_20)
.L_20:
        /*006c*/ 	.word	0x00000000
        /*0070*/ 	.short	0x0004
        /*0072*/ 	.short	0x001c
        /*0074*/ 	.byte	0x00, 0xf0, 0x11, 0x00


	//----- nvinfo : EIATTR_KPARAM_INFO
	.align		4
.L_21:
        /*0078*/ 	.byte	0x04, 0x17
        /*007a*/ 	.short	(.L_23 - .L_22)
.L_22:
        /*007c*/ 	.word	0x00000000
        /*0080*/ 	.short	0x0003
        /*0082*/ 	.short	0x0018
        /*0084*/ 	.byte	0x00, 0xf0, 0x11, 0x00


	//----- nvinfo : EIATTR_KPARAM_INFO
	.align		4
.L_23:
        /*0088*/ 	.byte	0x04, 0x17
        /*008a*/ 	.short	(.L_25 - .L_24)
.L_24:
        /*008c*/ 	.word	0x00000000
        /*0090*/ 	.short	0x0002
        /*0092*/ 	.short	0x0010
        /*0094*/ 	.byte	0x00, 0xf4, 0x21, 0x00


	//----- nvinfo : EIATTR_KPARAM_INFO
	.align		4
.L_25:
        /*0098*/ 	.byte	0x04, 0x17
        /*009a*/ 	.short	(.L_27 - .L_26)
.L_26:
        /*009c*/ 	.word	0x00000000
        /*00a0*/ 	.short	0x0001
        /*00a2*/ 	.short	0x0008
        /*00a4*/ 	.byte	0x00, 0xf4, 0x21, 0x00


	//----- nvinfo : EIATTR_KPARAM_INFO
	.align		4
.L_27:
        /*00a8*/ 	.byte	0x04, 0x17
        /*00aa*/ 	.short	(.L_29 - .L_28)
.L_28:
        /*00ac*/ 	.word	0x00000000
        /*00b0*/ 	.short	0x0000
        /*00b2*/ 	.short	0x0000
        /*00b4*/ 	.byte	0x00, 0xf4, 0x21, 0x00


	//----- nvinfo : EIATTR_SPARSE_MMA_MASK
	.align		4
.L_29:
        /*00b8*/ 	.byte	0x03, 0x50
        /*00ba*/ 	.short	0x0000


	//----- nvinfo : EIATTR_MAXREG_COUNT
	.align		4
        /*00bc*/ 	.byte	0x03, 0x1b
        /*00be*/ 	.short	0x00ff


	//----- nvinfo : EIATTR_NUM_BARRIERS
	.align		4
        /*00c0*/ 	.byte	0x02, 0x4c
        /*00c2*/ 	.byte	0x01
	.zero		1


	//----- nvinfo : EIATTR_MERCURY_ISA_VERSION
	.align		4
        /*00c4*/ 	.byte	0x03, 0x5f
        /*00c6*/ 	.short	0x0101


	//----- nvinfo : EIATTR_INT_WARP_WIDE_INSTR_OFFSETS
	.align		4
        /*00c8*/ 	.byte	0x04, 0x31
        /*00ca*/ 	.short	(.L_31 - .L_30)


	//   ....[0]....
.L_30:
        /*00cc*/ 	.word	0x00001320


	//   ....[1]....
        /*00d0*/ 	.word	0x00001340


	//   ....[2]....
        /*00d4*/ 	.word	0x000013f0


	//   ....[3]....
        /*00d8*/ 	.word	0x000018c0


	//   ....[4]....
        /*00dc*/ 	.word	0x000018d0


	//   ....[5]....
        /*00e0*/ 	.word	0x00001940


	//   ....[6]....
        /*00e4*/ 	.word	0x00001950


	//   ....[7]....
        /*00e8*/ 	.word	0x00002070


	//   ....[8]....
        /*00ec*/ 	.word	0x00002080


	//----- nvinfo : EIATTR_COOP_GROUP_MASK_REGIDS
	.align		4
.L_31:
        /*00f0*/ 	.byte	0x04, 0x29
        /*00f2*/ 	.short	(.L_33 - .L_32)


	//   ....[0]....
.L_32:
        /*00f4*/ 	.word	0xffffffff


	//   ....[1]....
        /*00f8*/ 	.word	0xffffffff


	//   ....[2]....
        /*00fc*/ 	.word	0xffffffff


	//----- nvinfo : EIATTR_COOP_GROUP_INSTR_OFFSETS
	.align		4
.L_33:
        /*0100*/ 	.byte	0x04, 0x28
        /*0102*/ 	.short	(.L_35 - .L_34)


	//   ....[0]....
.L_34:
        /*0104*/ 	.word	0x00000150


	//   ....[1]....
        /*0108*/ 	.word	0x00000700


	//   ....[2]....
        /*010c*/ 	.word	0x00000cf0


	//----- nvinfo : EIATTR_MBARRIER_INSTR_OFFSETS
	.align		4
.L_35:
        /*0110*/ 	.byte	0x04, 0x39
        /*0112*/ 	.short	(.L_37 - .L_36)


	//   ....[0]....
.L_36:
        /*0114*/ 	.word	0x00001490
        /*0118*/ 	.word	0x000000ff
        /*011c*/ 	.word	0x00014000
        /*0120*/ 	.short	0x0100
        /*0122*/ 	.byte	0x14
	.zero		1


	//   ....[1]....
        /*0124*/ 	.word	0x000015d0
        /*0128*/ 	.word	0x000000ff
        /*012c*/ 	.word	0x00014008
        /*0130*/ 	.short	0x0100
        /*0132*/ 	.byte	0x14
	.zero		1


	//   ....[2]....
        /*0134*/ 	.word	0x00001a00
        /*0138*/ 	.word	0x000000ff
        /*013c*/ 	.word	0x00014000
        /*0140*/ 	.short	0x010a
        /*0142*/ 	.byte	0x12
	.zero		1


	//   ....[3]....
        /*0144*/ 	.word	0x00001d80
        /*0148*/ 	.word	0x000000ff
        /*014c*/ 	.word	0x00014000
        /*0150*/ 	.short	0x0108
        /*0152*/ 	.byte	0x14
	.zero		1


	//   ....[4]....
        /*0154*/ 	.word	0x00001ea0
        /*0158*/ 	.word	0x000000ff
        /*015c*/ 	.word	0x00014008
        /*0160*/ 	.short	0x0108
        /*0162*/ 	.byte	0x14
	.zero		1


	//   ....[5]....
        /*0164*/ 	.word	0x00002110
        /*0168*/ 	.word	0x000000ff
        /*016c*/ 	.word	0x00014000
        /*0170*/ 	.short	0x010a
        /*0172*/ 	.byte	0x12
	.zero		1


	//----- nvinfo : EIATTR_NUM_MBARRIERS
	.align		4
.L_37:
        /*0174*/ 	.byte	0x03, 0x38
        /*0176*/ 	.short	0x0002


	//----- nvinfo : EIATTR_EXIT_INSTR_OFFSETS
	.align		4
        /*0178*/ 	.byte	0x04, 0x1c
        /*017a*/ 	.short	(.L_39 - .L_38)


	//   ....[0]....
.L_38:
        /*017c*/ 	.word	0x00002100


	//----- nvinfo : EIATTR_REQNTID
	.align		4
.L_39:
        /*0180*/ 	.byte	0x04, 0x10
        /*0182*/ 	.short	(.L_41 - .L_40)
.L_40:
        /*0184*/ 	.word	0x00000100
        /*0188*/ 	.word	0x00000001
        /*018c*/ 	.word	0x00000001


	//----- nvinfo : EIATTR_CRS_STACK_SIZE
	.align		4
.L_41:
        /*0190*/ 	.byte	0x04, 0x1e
        /*0192*/ 	.short	(.L_43 - .L_42)
.L_42:
        /*0194*/ 	.word	0x00000000


	//----- nvinfo : EIATTR_CBANK_PARAM_SIZE
	.align		4
.L_43:
        /*0198*/ 	.byte	0x03, 0x19
        /*019a*/ 	.short	0x0050


	//----- nvinfo : EIATTR_PARAM_CBANK
	.align		4
        /*019c*/ 	.byte	0x04, 0x0a
        /*019e*/ 	.short	(.L_45 - .L_44)
	.align		4
.L_44:
        /*01a0*/ 	.word	index@(.nv.constant0.gluon_wgmma)
        /*01a4*/ 	.short	0x0210
        /*01a6*/ 	.short	0x0050


	//----- nvinfo : EIATTR_SW_WAR
	.align		4
.L_45:
        /*01a8*/ 	.byte	0x04, 0x36
        /*01aa*/ 	.short	(.L_47 - .L_46)
.L_46:
        /*01ac*/ 	.word	0x00000008
.L_47:


//--------------------- .nv.callgraph             --------------------------
	.section	.nv.callgraph,"",@"SHT_CUDA_CALLGRAPH"
	.align	4
	.sectionentsize	8
	.align		4
        /*0000*/ 	.word	0x00000000
	.align		4
        /*0004*/ 	.word	0xffffffff
	.align		4
        /*0008*/ 	.word	0x00000000
	.align		4
        /*000c*/ 	.word	0xfffffffe
	.align		4
        /*0010*/ 	.word	0x00000000
	.align		4
        /*0014*/ 	.word	0xfffffffd
	.align		4
        /*0018*/ 	.word	0x00000000
	.align		4
        /*001c*/ 	.word	0xfffffffc


//--------------------- .text.gluon_wgmma         --------------------------
	.section	.text.gluon_wgmma,"ax",@progbits
	.align	128
        .global         gluon_wgmma
        .type           gluon_wgmma,@function
        .size           gluon_wgmma,(.L_x_52 - gluon_wgmma)
        .other          gluon_wgmma,@"STO_CUDA_ENTRY STV_DEFAULT"
gluon_wgmma:
.text.gluon_wgmma:
[----:B------:R-:W-:Y:S01]  /*0000*/  LDC R1, c[0x0][0x28] ;  /* 0x00000a00ff017b82 */ /* 0x000fe20000000800 */
[----:B------:R-:W1:Y:S07]  /*0010*/  S2R R0, SR_TID.X ;  /* 0x0000000000007919 */ /* 0x000e6e0000002100 */
[----:B------:R-:W2:Y:S01]  /*0020*/  S2UR UR4, SR_CgaCtaId ;  /* 0x00000000000479c3 */ /* 0x000ea20000008800 */
[----:B------:R-:W-:Y:S01]  /*0030*/  UMOV UR20, 0x400 ;  /* 0x0000040000147882 */ /* 0x000fe20000000000 */
[----:B------:R-:W-:Y:S01]  /*0040*/  ULDC UR6, c[0x0][0xc] ;  /* 0x0000030000067ab9 */ /* 0x000fe20000000800 */
[----:B------:R-:W-:Y:S01]  /*0050*/  ULDC.64 UR26, c[0x0][0x250] ;  /* 0x00009400001a7ab9 */ /* 0x000fe20000000a00 */
[----:B------:R-:W-:Y:S04]  /*0060*/  BSSY B0, `(.L_x_0) ;  /* 0x000001f000007945 */ /* 0x000fe80003800000 */
[----:B------:R-:W3:Y:S08]  /*0070*/  LDC R4, c[0x0][0x228] ;  /* 0x00008a00ff047b82 */ /* 0x000ef00000000800 */
[----:B------:R-:W4:Y:S08]  /*0080*/  LDC R13, c[0x0][0x230] ;  /* 0x00008c00ff0d7b82 */ /* 0x000f300000000800 */
[----:B------:R-:W-:Y:S01]  /*0090*/  S2UR UR32, SR_CTAID.Y ;  /* 0x00000000002079c3 */ /* 0x000fe20000002600 */
[----:B--2---:R-:W-:-:S03]  /*00a0*/  ULEA UR20, UR4, UR20, 0x18 ;  /* 0x0000001404147291 */ /* 0x004fc6000f8ec03f */
[----:B------:R-:W-:Y:S01]  /*00b0*/  ULDC UR4, c[0x0][0x10] ;  /* 0x0000040000047ab9 */ /* 0x000fe20000000800 */
[----:B-1----:R-:W-:-:S03]  /*00c0*/  LOP3.LUT R6, R0, 0xff, RZ, 0xc0, !PT ;  /* 0x000000ff00067812 */ /* 0x002fc600078ec0ff */
[----:B------:R-:W1:Y:S01]  /*00d0*/  S2UR UR5, SR_CTAID.Z ;  /* 0x00000000000579c3 */ /* 0x000e620000002700 */
[----:B---3--:R-:W-:Y:S01]  /*00e0*/  VIADD R4, R4, 0xffffffff ;  /* 0xffffffff04047836 */ /* 0x008fe20000000000 */
[C---:B------:R-:W-:Y:S02]  /*00f0*/  ISETP.GE.U32.AND P0, PT, R6.reuse, 0x20, PT ;  /* 0x000000200600780c */ /* 0x040fe40003f06070 */
[C---:B------:R-:W-:Y:S02]  /*0100*/  ISETP.NE.U32.AND P2, PT, R6.reuse, RZ, PT ;  /* 0x000000ff0600720c */ /* 0x040fe40003f45070 */
[----:B------:R-:W-:Y:S02]  /*0110*/  LEA R12, R6, UR20, 0x2 ;  /* 0x00000014060c7c11 */ /* 0x000fe4000f8e10ff */
[----:B------:R-:W2:Y:S01]  /*0120*/  S2UR UR33, SR_CTAID.X ;  /* 0x00000000002179c3 */ /* 0x000ea20000002500 */
[----:B----4-:R-:W-:-:S06]  /*0130*/  VIADD R9, R13, 0xffffffff ;  /* 0xffffffff0d097836 */ /* 0x010fcc0000000000 */
[----:B------:R3:W-:Y:S01]  /*0140*/  @!P0 STS [R12], RZ ;  /* 0x000000ff0c008388 */ /* 0x0007e20000000800 */
[----:B------:R-:W-:-:S03]  /*0150*/  NOP ;  /* 0x0000000000007918 */ /* 0x000fc60000000000 */
[----:B------:R3:W-:Y:S01]  /*0160*/  @!P2 STS [UR20+0x24], R4 ;  /* 0x00002404ff00a988 */ /* 0x0007e20008000814 */
[----:B-1----:R-:W-:-:S03]  /*0170*/  UIMAD UR4, UR5, UR4, UR32 ;  /* 0x00000004050472a4 */ /* 0x002fc6000f8e0220 */
[----:B------:R3:W-:Y:S01]  /*0180*/  @!P2 STS [UR20+0x20], R9 ;  /* 0x00002009ff00a988 */ /* 0x0007e20008000814 */
[----:B--2---:R-:W-:-:S04]  /*0190*/  UIMAD UR4, UR4, UR6, UR33 ;  /* 0x00000006040472a4 */ /* 0x004fc8000f8e0221 */
[----:B------:R-:W-:-:S03]  /*01a0*/  UIMAD UR5, UR4, 0x180, URZ ;  /* 0x00000180040578a4 */ /* 0x000fc6000f8e023f */
[----:B------:R-:W-:Y:S01]  /*01b0*/  UMOV UR4, URZ ;  /* 0x0000003f00047c82 */ /* 0x000fe20008000000 */
[----:B------:R-:W-:-:S04]  /*01c0*/  UIADD3 UR22, UP0, UR5, UR26, URZ ;  /* 0x0000001a05167290 */ /* 0x000fc8000ff1e03f */
[----:B------:R-:W-:Y:S01]  /*01d0*/  ULEA.HI.X.SX32 UR23, UR5, UR27, 0x1, UP0 ;  /* 0x0000001b05177291 */ /* 0x000fe200080f0e3f */
[----:B---3--:R-:W-:Y:S11]  /*01e0*/  @P2 BRA `(.L_x_1) ;  /* 0x0000000000182947 */ /* 0x008ff60003800000 */
[----:B------:R-:W1:Y:S01]  /*01f0*/  LDS R2, [UR20+0x8] ;  /* 0x00000814ff027984 */ /* 0x000e620008000800 */
[----:B------:R-:W2:Y:S01]  /*0200*/  LDC.64 R10, c[0x0][0x210] ;  /* 0x00008400ff0a7b82 */ /* 0x000ea20000000a00 */
[----:B------:R-:W-:Y:S02]  /*0210*/  IMAD.MOV.U32 R3, RZ, RZ, 0x70 ;  /* 0x00000070ff037424 */ /* 0x000fe400078e00ff */
[----:B--2---:R2:W-:Y:S03]  /*0220*/  STS.64 [UR20], R10 ;  /* 0x0000000aff007988 */ /* 0x0045e60008000a14 */
[----:B-1----:R-:W-:-:S05]  /*0230*/  LOP3.LUT R2, R2, 0x10, R3, 0xd8, !PT ;  /* 0x0000001002027812 */ /* 0x002fca00078ed803 */
[----:B------:R2:W-:Y:S02]  /*0240*/  STS [UR20+0x8], R2 ;  /* 0x00000802ff007988 */ /* 0x0005e40008000814 */
.L_x_1:
[----:B------:R-:W-:Y:S05]  /*0250*/  BSYNC B0 ;  /* 0x0000000000007941 */ /* 0x000fea0003800000 */
.L_x_0:
[----:B------:R-:W-:Y:S04]  /*0260*/  BSSY B0, `(.L_x_2) ;  /* 0x000000a000007945 */ /* 0x000fe80003800000 */
[----:B------:R-:W-:Y:S05]  /*0270*/  @P2 BRA `(.L_x_3) ;  /* 0x0000000000202947 */ /* 0x000fea0003800000 */
[----:B--2---:R-:W1:Y:S01]  /*0280*/  LDS R2, [UR20+0x34] ;  /* 0x00003414ff027984 */ /* 0x004e620008000800 */
[----:B------:R-:W-:Y:S02]  /*0290*/  IMAD.MOV.U32 R3, RZ, RZ, 0x3f000000 ;  /* 0x3f000000ff037424 */ /* 0x000fe400078e00ff */
[----:B------:R-:W-:Y:S01]  /*02a0*/  @!P2 IMAD.MOV.U32 R5, RZ, RZ, 0x3f ;  /* 0x0000003fff05a424 */ /* 0x000fe200078e00ff */
[----:B------:R-:W2:Y:S02]  /*02b0*/  @!P2 LDS R8, [UR20+0x38] ;  /* 0x00003814ff08a984 */ /* 0x000ea40008000800 */
[----:B-1----:R-:W-:Y:S02]  /*02c0*/  LOP3.LUT R2, R2, 0xff000000, R3, 0xb8, !PT ;  /* 0xff00000002027812 */ /* 0x002fe400078eb803 */
[----:B--2---:R-:W-:-:S03]  /*02d0*/  @!P2 LOP3.LUT R3, R8, 0xff, R5, 0xb8, !PT ;  /* 0x000000ff0803a812 */ /* 0x004fc600078eb805 */
[----:B------:R1:W-:Y:S04]  /*02e0*/  STS [UR20+0x34], R2 ;  /* 0x00003402ff007988 */ /* 0x0003e80008000814 */
[----:B------:R1:W-:Y:S02]  /*02f0*/  @!P2 STS [UR20+0x38], R3 ;  /* 0x00003803ff00a988 */ /* 0x0003e40008000814 */
.L_x_3:
[----:B------:R-:W-:Y:S05]  /*0300*/  BSYNC B0 ;  /* 0x0000000000007941 */ /* 0x000fea0003800000 */
.L_x_2:
[----:B------:R-:W-:Y:S04]  /*0310*/  BSSY B0, `(.L_x_4) ;  /* 0x000000e000007945 */ /* 0x000fe80003800000 */
[----:B------:R-:W-:Y:S05]  /*0320*/  @P2 BRA `(.L_x_5) ;  /* 0x0000000000302947 */ /* 0x000fea0003800000 */
[----:B-1----:R-:W1:Y:S01]  /*0330*/  LDS R3, [UR20+0x34] ;  /* 0x00003414ff037984 */ /* 0x002e620008000800 */
[----:B--2---:R-:W2:Y:S03]  /*0340*/  LDC.64 R10, c[0x0][0x238] ;  /* 0x00008e00ff0a7b82 */ /* 0x004ea60000000a00 */
[----:B------:R-:W3:Y:S01]  /*0350*/  LDS R2, [UR20+0x1c] ;  /* 0x00001c14ff027984 */ /* 0x000ee20008000800 */
[C---:B--2---:R-:W-:Y:S01]  /*0360*/  SHF.L.U64.HI R8, R10.reuse, 0x1, R11 ;  /* 0x000000010a087819 */ /* 0x044fe2000001020b */
[----:B------:R-:W-:-:S03]  /*0370*/  IMAD.SHL.U32 R5, R10, 0x2, RZ ;  /* 0x000000020a057824 */ /* 0x000fc600078e00ff */
[--C-:B------:R-:W-:Y:S02]  /*0380*/  SHF.R.U32.HI R7, RZ, 0x4, R8.reuse ;  /* 0x00000004ff077819 */ /* 0x100fe40000011608 */
[----:B------:R-:W-:-:S05]  /*0390*/  SHF.R.U64 R5, R5, 0x4, R8 ;  /* 0x0000000405057819 */ /* 0x000fca0000001208 */
[----:B------:R4:W-:Y:S01]  /*03a0*/  STS [UR20+0xc], R5 ;  /* 0x00000c05ff007988 */ /* 0x0009e20008000814 */
[----:B-1----:R-:W-:Y:S02]  /*03b0*/  LOP3.LUT R3, R3, 0x7, RZ, 0xb8, !PT ;  /* 0x0000000703037812 */ /* 0x002fe400078eb8ff */
[----:B---3--:R-:W-:-:S03]  /*03c0*/  LOP3.LUT R2, R2, 0xf, R7, 0xb8, !PT ;  /* 0x0000000f02027812 */ /* 0x008fc600078eb807 */
[----:B------:R4:W-:Y:S04]  /*03d0*/  STS [UR20+0x34], R3 ;  /* 0x00003403ff007988 */ /* 0x0009e80008000814 */
[----:B------:R4:W-:Y:S02]  /*03e0*/  STS [UR20+0x1c], R2 ;  /* 0x00001c02ff007988 */ /* 0x0009e40008000814 */
.L_x_5:
[----:B------:R-:W-:Y:S05]  /*03f0*/  BSYNC B0 ;  /* 0x0000000000007941 */ /* 0x000fea0003800000 */
.L_x_4:
[----:B------:R-:W-:Y:S04]  /*0400*/  BSSY B1, `(.L_x_6) ;  /* 0x000001a000017945 */ /* 0x000fe80003800000 */
[----:B------:R-:W-:Y:S04]  /*0410*/  BSSY B0, `(.L_x_7) ;  /* 0x0000015000007945 */ /* 0x000fe80003800000 */
[----:B------:R-:W-:Y:S05]  /*0420*/  @P2 BRA `(.L_x_8) ;  /* 0x0000000000202947 */ /* 0x000fea0003800000 */
[----:B-12-4-:R-:W1:Y:S02]  /*0430*/  LDS R2, [UR20+0x34] ;  /* 0x00003414ff027984 */ /* 0x016e640008000800 */
[----:B-1----:R-:W-:-:S05]  /*0440*/  LOP3.LUT R2, R2, 0x38, RZ, 0xb8, !PT ;  /* 0x0000003802027812 */ /* 0x002fca00078eb8ff */
[----:B------:R1:W-:Y:S01]  /*0450*/  STS [UR20+0x34], R2 ;  /* 0x00003402ff007988 */ /* 0x0003e20008000814 */
[----:B------:R-:W-:Y:S05]  /*0460*/  @P2 BRA `(.L_x_9) ;  /* 0x0000000000202947 */ /* 0x000fea0003800000 */
[----:B-1----:R-:W1:Y:S01]  /*0470*/  LDS R2, [UR20+0x8] ;  /* 0x00000814ff027984 */ /* 0x002e620008000800 */
[----:B------:R-:W-:-:S05]  /*0480*/  IMAD.MOV.U32 R3, RZ, RZ, 0x780 ;  /* 0x00000780ff037424 */ /* 0x000fca00078e00ff */
[----:B-1----:R-:W-:-:S05]  /*0490*/  LOP3.LUT R2, R2, 0x500, R3, 0xd8, !PT ;  /* 0x0000050002027812 */ /* 0x002fca00078ed803 */
[----:B------:R3:W-:Y:S02]  /*04a0*/  STS [UR20+0x8], R2 ;  /* 0x00000802ff007988 */ /* 0x0007e40008000814 */
.L_x_8:
[----:B------:R-:W-:Y:S05]  /*04b0*/  @P2 BRA `(.L_x_10) ;  /* 0x0000000000282947 */ /* 0x000fea0003800000 */
[----:B-1234-:R-:W1:Y:S02]  /*04c0*/  LDS R2, [UR20+0x8] ;  /* 0x00000814ff027984 */ /* 0x01ee640008000800 */
[----:B-1----:R-:W-:-:S05]  /*04d0*/  LOP3.LUT R2, R2, 0x1800, RZ, 0xb8, !PT ;  /* 0x0000180002027812 */ /* 0x002fca00078eb8ff */
[----:B------:R2:W-:Y:S02]  /*04e0*/  STS [UR20+0x8], R2 ;  /* 0x00000802ff007988 */ /* 0x0005e40008000814 */
.L_x_9:
[----:B------:R-:W-:Y:S05]  /*04f0*/  @P2 BREAK B0 ;  /* 0x0000000000002942 */ /* 0x000fea0003800000 */
[----:B------:R-:W-:Y:S05]  /*0500*/  @P2 BRA `(.L_x_11) ;  /* 0x0000000000242947 */ /* 0x000fea0003800000 */
[----:B------:R-:W3:Y:S01]  /*0510*/  LDS R3, [UR20+0x8] ;  /* 0x00000814ff037984 */ /* 0x000ee20008000800 */
[----:B-12---:R-:W-:-:S05]  /*0520*/  IMAD.MOV.U32 R2, RZ, RZ, 0x6000 ;  /* 0x00006000ff027424 */ /* 0x006fca00078e00ff */
[----:B---3--:R-:W-:-:S04]  /*0530*/  LOP3.LUT R2, R3, 0x6000, R2, 0xd8, !PT ;  /* 0x0000600003027812 */ /* 0x008fc800078ed802 */
[----:B------:R-:W-:-:S05]  /*0540*/  LOP3.LUT R2, R2, 0x400000, RZ, 0xb8, !PT ;  /* 0x0040000002027812 */ /* 0x000fca00078eb8ff */
[----:B------:R5:W-:Y:S02]  /*0550*/  STS [UR20+0x8], R2 ;  /* 0x00000802ff007988 */ /* 0x000be40008000814 */
.L_x_10:
[----:B------:R-:W-:Y:S05]  /*0560*/  BSYNC B0 ;  /* 0x0000000000007941 */ /* 0x000fea0003800000 */
.L_x_7:
[----:B-12345:R-:W1:Y:S02]  /*0570*/  @!P2 LDS R2, [UR20+0x8] ;  /* 0x00000814ff02a984 */ /* 0x03ee640008000800 */
[----:B-1----:R-:W-:-:S05]  /*0580*/  @!P2 LOP3.LUT R2, R2, 0x8000, RZ, 0xb8, !PT ;  /* 0x000080000202a812 */ /* 0x002fca00078eb8ff */
[----:B------:R3:W-:Y:S02]  /*0590*/  @!P2 STS [UR20+0x8], R2 ;  /* 0x00000802ff00a988 */ /* 0x0007e40008000814 */
.L_x_11:
[----:B------:R-:W-:Y:S05]  /*05a0*/  BSYNC B1 ;  /* 0x0000000000017941 */ /* 0x000fea0003800000 */
.L_x_6:
[----:B------:R-:W-:Y:S05]  /*05b0*/  WARPSYNC.ALL ;  /* 0x0000000000007948 */ /* 0x000fea0003800000 */
[----:B------:R-:W-:Y:S05]  /*05c0*/  @P0 BRA `(.L_x_12) ;  /* 0x0000000000280947 */ /* 0x000fea0003800000 */
[----:B-123--:R-:W1:Y:S01]  /*05d0*/  S2R R2, SR_LANEID ;  /* 0x0000000000027919 */ /* 0x00ee620000000000 */
[----:B------:R-:W-:Y:S05]  /*05e0*/  WARPSYNC.ALL ;  /* 0x0000000000007948 */ /* 0x000fea0003800000 */
[----:B-1----:R-:W-:-:S05]  /*05f0*/  IMAD.SHL.U32 R5, R2, 0x4, RZ ;  /* 0x0000000402057824 */ /* 0x002fca00078e00ff */
[----:B------:R-:W1:Y:S01]  /*0600*/  LDS R7, [R5+UR20] ;  /* 0x0000001405077984 */ /* 0x000e620008000800 */
[----:B------:R-:W-:-:S05]  /*0610*/  IADD3 R2, P1, R5, UR22, RZ ;  /* 0x0000001605027c10 */ /* 0x000fca000ff3e0ff */
[----:B------:R-:W-:-:S05]  /*0620*/  IMAD.X R3, RZ, RZ, UR23, P1 ;  /* 0x00000017ff037e24 */ /* 0x000fca00088e06ff */
[----:B-1----:R4:W5:Y:S01]  /*0630*/  ATOMG.E.EXCH.STRONG.GPU PT, RZ, [R2], R7 ;  /* 0x0000000702ff73a8 */ /* 0x00296200041ee100 */
[----:B------:R-:W-:-:S04]  /*0640*/  DEPBAR {5,4,3,2,1,0} ;  /* 0x0000003f0000791a */ /* 0x000fc80000000000 */
[----:B------:R4:W-:Y:S01]  /*0650*/  UTMACCTL.IV [UR22] ;  /* 0x00000000160079b9 */ /* 0x0009e20008000000 */
[----:B------:R-:W-:Y:S01]  /*0660*/  NOP ;  /* 0x0000000000007918 */ /* 0x000fe20000000000 */
.L_x_12:
[----:B------:R-:W-:Y:S05]  /*0670*/  @P0 BRA `(.L_x_13) ;  /* 0x00000000000c0947 */ /* 0x000fea0003800000 */
[----:B------:R0:W-:Y:S01]  /*0680*/  UTMACMDFLUSH ;  /* 0x00000000000079b7 */ /* 0x0001e20000000000 */
[----:B------:R-:W-:Y:S05]  /*0690*/  @P0 BRA `(.L_x_13) ;  /* 0x0000000000040947 */ /* 0x000fea0003800000 */
[----:B------:R-:W-:-:S04]  /*06a0*/  DEPBAR.LE SB0, 0x0 ;  /* 0x000080000000791a */ /* 0x000fc80000000000 */
.L_x_13:
[----:B------:R-:W-:Y:S05]  /*06b0*/  WARPSYNC.ALL ;  /* 0x0000000000007948 */ /* 0x000fea0003800000 */
[----:B-----5:R-:W-:Y:S06]  /*06c0*/  BAR.SYNC.DEFER_BLOCKING 0x0 ;  /* 0x0000000000007b1d */ /* 0x020fec0000010000 */
[----:B------:R-:W-:Y:S02]  /*06d0*/  BSSY B1, `(.L_x_14) ;  /* 0x000000b000017945 */ /* 0x000fe40003800000 */
[----:B------:R-:W-:Y:S06]  /*06e0*/  BAR.SYNC.DEFER_BLOCKING 0x0 ;  /* 0x0000000000007b1d */ /* 0x000fec0000010000 */
[----:B------:R5:W-:Y:S01]  /*06f0*/  @!P0 STS [R12], RZ ;  /* 0x000000ff0c008388 */ /* 0x000be20000000800 */
[----:B------:R-:W-:Y:S01]  /*0700*/  NOP ;  /* 0x0000000000007918 */ /* 0x000fe20000000000 */
[----:B------:R-:W-:Y:S05]  /*0710*/  @P2 BRA `(.L_x_15) ;  /* 0x0000000000182947 */ /* 0x000fea0003800000 */
[----:B-1234-:R-:W1:Y:S01]  /*0720*/  LDS R2, [UR20+0x8] ;  /* 0x00000814ff027984 */ /* 0x01ee620008000800 */
[----:B------:R-:W2:Y:S01]  /*0730*/  LDC.64 R10, c[0x0][0x218] ;  /* 0x00008600ff0a7b82 */ /* 0x000ea20000000a00 */
[----:B------:R-:W-:Y:S02]  /*0740*/  IMAD.MOV.U32 R3, RZ, RZ, 0x70 ;  /* 0x00000070ff037424 */ /* 0x000fe400078e00ff */
[----:B--2---:R2:W-:Y:S03]  /*0750*/  STS.64 [UR20], R10 ;  /* 0x0000000aff007988 */ /* 0x0045e60008000a14 */
[----:B-1----:R-:W-:-:S05]  /*0760*/  LOP3.LUT R2, R2, 0x10, R3, 0xd8, !PT ;  /* 0x0000001002027812 */ /* 0x002fca00078ed803 */
[----:B------:R2:W-:Y:S02]  /*0770*/  STS [UR20+0x8], R2 ;  /* 0x00000802ff007988 */ /* 0x0005e40008000814 */
.L_x_15:
[----:B----4-:R-:W-:Y:S05]  /*0780*/  BSYNC B1 ;  /* 0x0000000000017941 */ /* 0x010fea0003800000 */
.L_x_14:
[----:B------:R-:W-:Y:S04]  /*0790*/  BSSY B2, `(.L_x_16) ;  /* 0x000000f000027945 */ /* 0x000fe80003800000 */
[----:B------:R-:W-:Y:S04]  /*07a0*/  BSSY B1, `(.L_x_17) ;  /* 0x000000c000017945 */ /* 0x000fe80003800000 */
[----:B------:R-:W-:Y:S05]  /*07b0*/  @P2 BRA `(.L_x_18) ;  /* 0x0000000000282947 */ /* 0x000fea0003800000 */
[----:B-123--:R-:W1:Y:S01]  /*07c0*/  LDS R2, [UR20+0x34] ;  /* 0x00003414ff027984 */ /* 0x00ee620008000800 */
[----:B------:R-:W-:Y:S01]  /*07d0*/  IMAD.MOV.U32 R3, RZ, RZ, 0x3f000000 ;  /* 0x3f000000ff037424 */ /* 0x000fe200078e00ff */
[----:B------:R-:W-:Y:S05]  /*07e0*/  @P2 BREAK B1 ;  /* 0x0000000000012942 */ /* 0x000fea0003800000 */
[----:B-1----:R-:W-:-:S05]  /*07f0*/  LOP3.LUT R2, R2, 0xff000000, R3, 0xb8, !PT ;  /* 0xff00000002027812 */ /* 0x002fca00078eb803 */
[----:B------:R1:W-:Y:S01]  /*0800*/  STS [UR20+0x34], R2 ;  /* 0x00003402ff007988 */ /* 0x0003e20008000814 */
[----:B------:R-:W-:Y:S05]  /*0810*/  @P2 BRA `(.L_x_19) ;  /* 0x0000000000182947 */ /* 0x000fea0003800000 */
[----:B------:R-:W2:Y:S01]  /*0820*/  LDS R3, [UR20+0x38] ;  /* 0x00003814ff037984 */ /* 0x000ea20008000800 */
[----:B-1----:R-:W-:-:S05]  /*0830*/  IMAD.MOV.U32 R2, RZ, RZ, 0xff ;  /* 0x000000ffff027424 */ /* 0x002fca00078e00ff */
[----:B--2---:R-:W-:-:S05]  /*0840*/  LOP3.LUT R2, R3, 0xff, R2, 0xb8, !PT ;  /* 0x000000ff03027812 */ /* 0x004fca00078eb802 */
[----:B------:R4:W-:Y:S02]  /*0850*/  STS [UR20+0x38], R2 ;  /* 0x00003802ff007988 */ /* 0x0009e40008000814 */
.L_x_18:
[----:B------:R-:W-:Y:S05]  /*0860*/  BSYNC B1 ;  /* 0x0000000000017941 */ /* 0x000fea0003800000 */
.L_x_17:
[----:B------:R1:W-:Y:S02]  /*0870*/  @!P2 STS [UR20+0x20], R9 ;  /* 0x00002009ff00a988 */ /* 0x0003e40008000814 */
.L_x_19:
[----:B------:R-:W-:Y:S05]  /*0880*/  BSYNC B2 ;  /* 0x0000000000027941 */ /* 0x000fea0003800000 */
.L_x_16:
[----:B------:R-:W-:Y:S05]  /*0890*/  WARPSYNC.ALL ;  /* 0x0000000000007948 */ /* 0x000fea0003800000 */
[----:B------:R-:W2:Y:S01]  /*08a0*/  LDC R5, c[0x0][0x22c] ;  /* 0x00008b00ff057b82 */ /* 0x000ea20000000800 */
[----:B------:R-:W-:Y:S01]  /*08b0*/  BSSY B2, `(.L_x_20) ;  /* 0x0000010000027945 */ /* 0x000fe20003800000 */
[----:B--2---:R-:W-:-:S05]  /*08c0*/  VIADD R5, R5, 0xffffffff ;  /* 0xffffffff05057836 */ /* 0x004fca0000000000 */
[----:B------:R2:W-:Y:S01]  /*08d0*/  @!P2 STS [UR20+0x24], R5 ;  /* 0x00002405ff00a988 */ /* 0x0005e20008000814 */
[----:B------:R-:W-:Y:S05]  /*08e0*/  @P2 BRA `(.L_x_21) ;  /* 0x0000000000302947 */ /* 0x000fea0003800000 */
[----:B------:R-:W2:Y:S01]  /*08f0*/  LDS R3, [UR20+0x34] ;  /* 0x00003414ff037984 */ /* 0x000ea20008000800 */
[----:B------:R-:W2:Y:S03]  /*0900*/  LDC.64 R10, c[0x0][0x240] ;  /* 0x00009000ff0a7b82 */ /* 0x000ea60000000a00 */
[----:B-1-34-:R-:W1:Y:S01]  /*0910*/  LDS R2, [UR20+0x1c] ;  /* 0x00001c14ff027984 */ /* 0x01ae620008000800 */
[C---:B--2---:R-:W-:Y:S01]  /*0920*/  SHF.L.U64.HI R8, R10.reuse, 0x1, R11 ;  /* 0x000000010a087819 */ /* 0x044fe2000001020b */
[----:B------:R-:W-:-:S03]  /*0930*/  IMAD.SHL.U32 R7, R10, 0x2, RZ ;  /* 0x000000020a077824 */ /* 0x000fc600078e00ff */
[--C-:B------:R-:W-:Y:S02]  /*0940*/  SHF.R.U32.HI R9, RZ, 0x4, R8.reuse ;  /* 0x00000004ff097819 */ /* 0x100fe40000011608 */
[----:B------:R-:W-:-:S05]  /*0950*/  SHF.R.U64 R7, R7, 0x4, R8 ;  /* 0x0000000407077819 */ /* 0x000fca0000001208 */
[----:B------:R2:W-:Y:S01]  /*0960*/  STS [UR20+0xc], R7 ;  /* 0x00000c07ff007988 */ /* 0x0005e20008000814 */
[----:B------:R-:W-:Y:S02]  /*0970*/  LOP3.LUT R3, R3, 0x7, RZ, 0xb8, !PT ;  /* 0x0000000703037812 */ /* 0x000fe400078eb8ff */
[----:B-1----:R-:W-:-:S03]  /*0980*/  LOP3.LUT R2, R2, 0xf, R9, 0xb8, !PT ;  /* 0x0000000f02027812 */ /* 0x002fc600078eb809 */
[----:B------:R2:W-:Y:S04]  /*0990*/  STS [UR20+0x34], R3 ;  /* 0x00003403ff007988 */ /* 0x0005e80008000814 */
[----:B------:R2:W-:Y:S02]  /*09a0*/  STS [UR20+0x1c], R2 ;  /* 0x00001c02ff007988 */ /* 0x0005e40008000814 */
.L_x_21:
[----:B------:R-:W-:Y:S05]  /*09b0*/  BSYNC B2 ;  /* 0x0000000000027941 */ /* 0x000fea0003800000 */
.L_x_20:
[----:B------:R-:W-:Y:S04]  /*09c0*/  BSSY B3, `(.L_x_22) ;  /* 0x000001a000037945 */ /* 0x000fe80003800000 */
[----:B------:R-:W-:Y:S04]  /*09d0*/  BSSY B2, `(.L_x_23) ;  /* 0x0000015000027945 */ /* 0x000fe80003800000 */
[----:B------:R-:W-:Y:S05]  /*09e0*/  @P2 BRA `(.L_x_24) ;  /* 0x0000000000202947 */ /* 0x000fea0003800000 */
[----:B-1234-:R-:W1:Y:S02]  /*09f0*/  LDS R2, [UR20+0x34] ;  /* 0x00003414ff027984 */ /* 0x01ee640008000800 */
[----:B-1----:R-:W-:-:S05]  /*0a00*/  LOP3.LUT R2, R2, 0x38, RZ, 0xb8, !PT ;  /* 0x0000003802027812 */ /* 0x002fca00078eb8ff */
[----:B------:R1:W-:Y:S01]  /*0a10*/  STS [UR20+0x34], R2 ;  /* 0x00003402ff007988 */ /* 0x0003e20008000814 */
[----:B------:R-:W-:Y:S05]  /*0a20*/  @P2 BRA `(.L_x_25) ;  /* 0x0000000000202947 */ /* 0x000fea0003800000 */
[----:B-1----:R-:W1:Y:S01]  /*0a30*/  LDS R2, [UR20+0x8] ;  /* 0x00000814ff027984 */ /* 0x002e620008000800 */
[----:B------:R-:W-:-:S05]  /*0a40*/  IMAD.MOV.U32 R3, RZ, RZ, 0x780 ;  /* 0x00000780ff037424 */ /* 0x000fca00078e00ff */
[----:B-1----:R-:W-:-:S05]  /*0a50*/  LOP3.LUT R2, R2, 0x500, R3, 0xd8, !PT ;  /* 0x0000050002027812 */ /* 0x002fca00078ed803 */
[----:B------:R1:W-:Y:S02]  /*0a60*/  STS [UR20+0x8], R2 ;  /* 0x00000802ff007988 */ /* 0x0003e40008000814 */
.L_x_24:
[----:B------:R-:W-:Y:S05]  /*0a70*/  @P2 BRA `(.L_x_26) ;  /* 0x0000000000282947 */ /* 0x000fea0003800000 */
[----:B-1234-:R-:W1:Y:S02]  /*0a80*/  LDS R2, [UR20+0x8] ;  /* 0x00000814ff027984 */ /* 0x01ee640008000800 */
[----:B-1----:R-:W-:-:S05]  /*0a90*/  LOP3.LUT R2, R2, 0x1800, RZ, 0xb8, !PT ;  /* 0x0000180002027812 */ /* 0x002fca00078eb8ff */
[----:B------:R2:W-:Y:S02]  /*0aa0*/  STS [UR20+0x8], R2 ;  /* 0x00000802ff007988 */ /* 0x0005e40008000814 */
.L_x_25:
[----:B------:R-:W-:Y:S05]  /*0ab0*/  @P2 BREAK B2 ;  /* 0x0000000000022942 */ /* 0x000fea0003800000 */
[----:B------:R-:W-:Y:S05]  /*0ac0*/  @P2 BRA `(.L_x_27) ;  /* 0x0000000000242947 */ /* 0x000fea0003800000 */
[----:B-12---:R-:W1:Y:S01]  /*0ad0*/  LDS R2, [UR20+0x8] ;  /* 0x00000814ff027984 */ /* 0x006e620008000800 */
[----:B------:R-:W-:-:S05]  /*0ae0*/  IMAD.MOV.U32 R3, RZ, RZ, 0x6000 ;  /* 0x00006000ff037424 */ /* 0x000fca00078e00ff */
[----:B-1----:R-:W-:-:S04]  /*0af0*/  LOP3.LUT R2, R2, 0x6000, R3, 0xd8, !PT ;  /* 0x0000600002027812 */ /* 0x002fc800078ed803 */
[----:B------:R-:W-:-:S05]  /*0b00*/  LOP3.LUT R2, R2, 0x400000, RZ, 0xb8, !PT ;  /* 0x0040000002027812 */ /* 0x000fca00078eb8ff */
[----:B------:R1:W-:Y:S02]  /*0b10*/  STS [UR20+0x8], R2 ;  /* 0x00000802ff007988 */ /* 0x0003e40008000814 */
.L_x_26:
[----:B------:R-:W-:Y:S05]  /*0b20*/  BSYNC B2 ;  /* 0x0000000000027941 */ /* 0x000fea0003800000 */
.L_x_23:
[----:B-1234-:R-:W1:Y:S02]  /*0b30*/  @!P2 LDS R2, [UR20+0x8] ;  /* 0x00000814ff02a984 */ /* 0x01ee640008000800 */
[----:B-1----:R-:W-:-:S05]  /*0b40*/  @!P2 LOP3.LUT R2, R2, 0x8000, RZ, 0xb8, !PT ;  /* 0x000080000202a812 */ /* 0x002fca00078eb8ff */
[----:B------:R3:W-:Y:S02]  /*0b50*/  @!P2 STS [UR20+0x8], R2 ;  /* 0x00000802ff00a988 */ /* 0x0007e40008000814 */
.L_x_27:
[----:B------:R-:W-:Y:S05]  /*0b60*/  BSYNC B3 ;  /* 0x0000000000037941 */ /* 0x000fea0003800000 */
.L_x_22:
[----:B------:R-:W-:Y:S05]  /*0b70*/  WARPSYNC.ALL ;  /* 0x0000000000007948 */ /* 0x000fea0003800000 */
[----:B------:R-:W-:-:S04]  /*0b80*/  UIADD3 UR25, UR5, 0x80, URZ ;  /* 0x0000008005197890 */ /* 0x000fc8000fffe03f */
[----:B------:R-:W-:-:S04]  /*0b90*/  UIADD3 UR24, UP0, UR25, UR26, URZ ;  /* 0x0000001a19187290 */ /* 0x000fc8000ff1e03f */
[----:B------:R-:W-:Y:S01]  /*0ba0*/  ULEA.HI.X.SX32 UR25, UR25, UR27, 0x1, UP0 ;  /* 0x0000001b19197291 */ /* 0x000fe200080f0e3f */
[----:B------:R-:W-:Y:S11]  /*0bb0*/  @P0 BRA `(.L_x_28) ;  /* 0x0000000000280947 */ /* 0x000ff60003800000 */
[----:B-123--:R-:W1:Y:S01]  /*0bc0*/  S2R R2, SR_LANEID ;  /* 0x0000000000027919 */ /* 0x00ee620000000000 */
[----:B------:R-:W-:Y:S05]  /*0bd0*/  WARPSYNC.ALL ;  /* 0x0000000000007948 */ /* 0x000fea0003800000 */
[----:B-1----:R-:W-:-:S05]  /*0be0*/  IMAD.SHL.U32 R8, R2, 0x4, RZ ;  /* 0x0000000402087824 */ /* 0x002fca00078e00ff */
[----:B------:R-:W1:Y:S01]  /*0bf0*/  LDS R7, [R8+UR20] ;  /* 0x0000001408077984 */ /* 0x000e620008000800 */
[----:B------:R-:W-:-:S05]  /*0c00*/  IADD3 R2, P1, R8, UR24, RZ ;  /* 0x0000001808027c10 */ /* 0x000fca000ff3e0ff */
[----:B------:R-:W-:-:S05]  /*0c10*/  IMAD.X R3, RZ, RZ, UR25, P1 ;  /* 0x00000019ff037e24 */ /* 0x000fca00088e06ff */
[----:B-1----:R4:W2:Y:S01]  /*0c20*/  ATOMG.E.EXCH.STRONG.GPU PT, RZ, [R2], R7 ;  /* 0x0000000702ff73a8 */ /* 0x0028a200041ee100 */
[----:B------:R-:W-:-:S04]  /*0c30*/  DEPBAR {5,4,3,2,1,0} ;  /* 0x0000003f0000791a */ /* 0x000fc80000000000 */
[----:B------:R4:W-:Y:S01]  /*0c40*/  UTMACCTL.IV [UR24] ;  /* 0x00000000180079b9 */ /* 0x0009e20008000000 */
[----:B------:R-:W-:Y:S01]  /*0c50*/  NOP ;  /* 0x0000000000007918 */ /* 0x000fe20000000000 */
.L_x_28:
[----:B------:R-:W-:Y:S05]  /*0c60*/  @P0 BRA `(.L_x_29) ;  /* 0x00000000000c0947 */ /* 0x000fea0003800000 */
[----:B------:R0:W-:Y:S01]  /*0c70*/  UTMACMDFLUSH ;  /* 0x00000000000079b7 */ /* 0x0001e20000000000 */
[----:B------:R-:W-:Y:S05]  /*0c80*/  @P0 BRA `(.L_x_29) ;  /* 0x0000000000040947 */ /* 0x000fea0003800000 */
[----:B------:R-:W-:-:S04]  /*0c90*/  DEPBAR.LE SB0, 0x0 ;  /* 0x000080000000791a */ /* 0x000fc80000000000 */
.L_x_29:
[----:B------:R-:W-:Y:S05]  /*0ca0*/  WARPSYNC.ALL ;  /* 0x0000000000007948 */ /* 0x000fea0003800000 */
[----:B--2---:R-:W-:Y:S06]  /*0cb0*/  BAR.SYNC.DEFER_BLOCKING 0x0 ;  /* 0x0000000000007b1d */ /* 0x004fec0000010000 */
[----:B------:R-:W-:Y:S02]  /*0cc0*/  BSSY B3, `(.L_x_30) ;  /* 0x000000b000037945 */ /* 0x000fe40003800000 */
[----:B------:R-:W-:Y:S06]  /*0cd0*/  BAR.SYNC.DEFER_BLOCKING 0x0 ;  /* 0x0000000000007b1d */ /* 0x000fec0000010000 */
[----:B------:R2:W-:Y:S01]  /*0ce0*/  @!P0 STS [R12], RZ ;  /* 0x000000ff0c008388 */ /* 0x0005e20000000800 */
[----:B------:R-:W-:Y:S01]  /*0cf0*/  NOP ;  /* 0x0000000000007918 */ /* 0x000fe20000000000 */
[----:B------:R-:W-:Y:S05]  /*0d00*/  @P2 BRA `(.L_x_31) ;  /* 0x0000000000182947 */ /* 0x000fea0003800000 */
[----:B-1-34-:R-:W1:Y:S01]  /*0d10*/  LDS R2, [UR20+0x8] ;  /* 0x00000814ff027984 */ /* 0x01ae620008000800 */
[----:B------:R-:W3:Y:S01]  /*0d20*/  LDC.64 R8, c[0x0][0x220] ;  /* 0x00008800ff087b82 */ /* 0x000ee20000000a00 */
[----:B------:R-:W-:Y:S02]  /*0d30*/  IMAD.MOV.U32 R3, RZ, RZ, 0x70 ;  /* 0x00000070ff037424 */ /* 0x000fe400078e00ff */
[----:B---3--:R3:W-:Y:S03]  /*0d40*/  STS.64 [UR20], R8 ;  /* 0x00000008ff007988 */ /* 0x0087e60008000a14 */
[----:B-1----:R-:W-:-:S05]  /*0d50*/  LOP3.LUT R2, R2, 0x10, R3, 0xd8, !PT ;  /* 0x0000001002027812 */ /* 0x002fca00078ed803 */
[----:B------:R3:W-:Y:S02]  /*0d60*/  STS [UR20+0x8], R2 ;  /* 0x00000802ff007988 */ /* 0x0007e40008000814 */
.L_x_31:
[----:B----4-:R-:W-:Y:S05]  /*0d70*/  BSYNC B3 ;  /* 0x0000000000037941 */ /* 0x010fea0003800000 */
.L_x_30:
[----:B------:R-:W-:Y:S04]  /*0d80*/  BSSY B4, `(.L_x_32) ;  /* 0x0000011000047945 */ /* 0x000fe80003800000 */
[----:B------:R-:W-:Y:S04]  /*0d90*/  BSSY B3, `(.L_x_33) ;  /* 0x000000e000037945 */ /* 0x000fe80003800000 */
[----:B------:R-:W-:Y:S05]  /*0da0*/  @P2 BRA `(.L_x_34) ;  /* 0x0000000000242947 */ /* 0x000fea0003800000 */
[----:B-1-3--:R-:W1:Y:S01]  /*0db0*/  LDS R2, [UR20+0x34] ;  /* 0x00003414ff027984 */ /* 0x00ae620008000800 */
[----:B------:R-:W-:-:S05]  /*0dc0*/  IMAD.MOV.U32 R3, RZ, RZ, 0x3f000000 ;  /* 0x3f000000ff037424 */ /* 0x000fca00078e00ff */
[----:B-1----:R-:W-:-:S05]  /*0dd0*/  LOP3.LUT R2, R2, 0xff000000, R3, 0xb8, !PT ;  /* 0xff00000002027812 */ /* 0x002fca00078eb803 */
[----:B------:R1:W-:Y:S01]  /*0de0*/  STS [UR20+0x34], R2 ;  /* 0x00003402ff007988 */ /* 0x0003e20008000814 */
[----:B------:R-:W-:Y:S05]  /*0df0*/  @P2 BRA `(.L_x_35) ;  /* 0x00000000001c2947 */ /* 0x000fea0003800000 */
[----:B-1----:R-:W1:Y:S01]  /*0e00*/  LDS R2, [UR20+0x38] ;  /* 0x00003814ff027984 */ /* 0x002e620008000800 */
[----:B------:R-:W-:-:S05]  /*0e10*/  IMAD.MOV.U32 R3, RZ, RZ, 0x3f ;  /* 0x0000003fff037424 */ /* 0x000fca00078e00ff */
[----:B-1----:R-:W-:-:S05]  /*0e20*/  LOP3.LUT R2, R2, 0xff, R3, 0xb8, !PT ;  /* 0x000000ff02027812 */ /* 0x002fca00078eb803 */
[----:B------:R4:W-:Y:S02]  /*0e30*/  STS [UR20+0x38], R2 ;  /* 0x00003802ff007988 */ /* 0x0009e40008000814 */
.L_x_34:
[----:B------:R-:W-:Y:S05]  /*0e40*/  @P2 BREAK B3 ;  /* 0x0000000000032942 */ /* 0x000fea0003800000 */
[----:B------:R-:W-:Y:S05]  /*0e50*/  @P2 BRA `(.L_x_36) ;  /* 0x00000000000c2947 */ /* 0x000fea0003800000 */
[----:B------:R1:W-:Y:S02]  /*0e60*/  STS [UR20+0x20], R5 ;  /* 0x00002005ff007988 */ /* 0x0003e40008000814 */
.L_x_35:
[----:B------:R-:W-:Y:S05]  /*0e70*/  BSYNC B3 ;  /* 0x0000000000037941 */ /* 0x000fea0003800000 */
.L_x_33:
[----:B------:R1:W-:Y:S02]  /*0e80*/  @!P2 STS [UR20+0x24], R4 ;  /* 0x00002404ff00a988 */ /* 0x0003e40008000814 */
.L_x_36:
[----:B------:R-:W-:Y:S05]  /*0e90*/  BSYNC B4 ;  /* 0x0000000000047941 */ /* 0x000fea0003800000 */
.L_x_32:
[----:B------:R-:W-:Y:S05]  /*0ea0*/  WARPSYNC.ALL ;  /* 0x0000000000007948 */ /* 0x000fea0003800000 */
[----:B------:R-:W-:Y:S04]  /*0eb0*/  BSSY B4, `(.L_x_37) ;  /* 0x000000e000047945 */ /* 0x000fe80003800000 */
[----:B------:R-:W-:Y:S05]  /*0ec0*/  @P2 BRA `(.L_x_38) ;  /* 0x0000000000302947 */ /* 0x000fea0003800000 */
[----:B------:R-:W5:Y:S01]  /*0ed0*/  LDS R3, [UR20+0x34] ;  /* 0x00003414ff037984 */ /* 0x000f620008000800 */
[----:B-1----:R-:W1:Y:S03]  /*0ee0*/  LDC.64 R4, c[0x0][0x248] ;  /* 0x00009200ff047b82 */ /* 0x002e660000000a00 */
[----:B---34-:R-:W3:Y:S01]  /*0ef0*/  LDS R2, [UR20+0x1c] ;  /* 0x00001c14ff027984 */ /* 0x018ee20008000800 */
[C---:B-1----:R-:W-:Y:S01]  /*0f00*/  SHF.L.U64.HI R5, R4.reuse, 0x1, R5 ;  /* 0x0000000104057819 */ /* 0x042fe20000010205 */
[----:B------:R-:W-:-:S03]  /*0f10*/  IMAD.SHL.U32 R4, R4, 0x2, RZ ;  /* 0x0000000204047824 */ /* 0x000fc600078e00ff */
[--C-:B------:R-:W-:Y:S02]  /*0f20*/  SHF.R.U32.HI R7, RZ, 0x4, R5.reuse ;  /* 0x00000004ff077819 */ /* 0x100fe40000011605 */
[----:B------:R-:W-:-:S05]  /*0f30*/  SHF.R.U64 R4, R4, 0x4, R5 ;  /* 0x0000000404047819 */ /* 0x000fca0000001205 */
[----:B------:R1:W-:Y:S01]  /*0f40*/  STS [UR20+0xc], R4 ;  /* 0x00000c04ff007988 */ /* 0x0003e20008000814 */
[----:B-----5:R-:W-:Y:S02]  /*0f50*/  LOP3.LUT R3, R3, 0x7, RZ, 0xb8, !PT ;  /* 0x0000000703037812 */ /* 0x020fe400078eb8ff */
[----:B---3--:R-:W-:-:S03]  /*0f60*/  LOP3.LUT R2, R2, 0xf, R7, 0xb8, !PT ;  /* 0x0000000f02027812 */ /* 0x008fc600078eb807 */
[----:B------:R1:W-:Y:S04]  /*0f70*/  STS [UR20+0x34], R3 ;  /* 0x00003403ff007988 */ /* 0x0003e80008000814 */
[----:B------:R1:W-:Y:S02]  /*0f80*/  STS [UR20+0x1c], R2 ;  /* 0x00001c02ff007988 */ /* 0x0003e40008000814 */
.L_x_38:
[----:B------:R-:W-:Y:S05]  /*0f90*/  BSYNC B4 ;  /* 0x0000000000047941 */ /* 0x000fea0003800000 */
.L_x_37:
        /* <DEDUP_REMOVED lines=11> */
.L_x_41:
[----:B------:R-:W-:Y:S05]  /*1050*/  @P2 BRA `(.L_x_43) ;  /* 0x0000000000282947 */ /* 0x000fea0003800000 */
[----:B-1-34-:R-:W1:Y:S02]  /*1060*/  LDS R2, [UR20+0x8] ;  /* 0x00000814ff027984 */ /* 0x01ae640008000800 */
[----:B-1----:R-:W-:-:S05]  /*1070*/  LOP3.LUT R2, R2, 0x1800, RZ, 0xb8, !PT ;  /* 0x0000180002027812 */ /* 0x002fca00078eb8ff */
[----:B------:R3:W-:Y:S02]  /*1080*/  STS [UR20+0x8], R2 ;  /* 0x00000802ff007988 */ /* 0x0007e40008000814 */
.L_x_42:
[----:B------:R-:W-:Y:S05]  /*1090*/  @P2 BREAK B5 ;  /* 0x0000000000052942 */ /* 0x000fea0003800000 */
[----:B------:R-:W-:Y:S05]  /*10a0*/  @P2 BRA `(.L_x_44) ;  /* 0x0000000000242947 */ /* 0x000fea0003800000 */
[----:B-1-3--:R-:W1:Y:S01]  /*10b0*/  LDS R2, [UR20+0x8] ;  /* 0x00000814ff027984 */ /* 0x00ae620008000800 */
[----:B------:R-:W-:-:S05]  /*10c0*/  IMAD.MOV.U32 R3, RZ, RZ, 0x6000 ;  /* 0x00006000ff037424 */ /* 0x000fca00078e00ff */
[----:B-1----:R-:W-:-:S04]  /*10d0*/  LOP3.LUT R2, R2, 0x6000, R3, 0xd8, !PT ;  /* 0x0000600002027812 */ /* 0x002fc800078ed803 */
[----:B------:R-:W-:-:S05]  /*10e0*/  LOP3.LUT R2, R2, 0x400000, RZ, 0xb8, !PT ;  /* 0x0040000002027812 */ /* 0x000fca00078eb8ff */
[----:B------:R1:W-:Y:S02]  /*10f0*/  STS [UR20+0x8], R2 ;  /* 0x00000802ff007988 */ /* 0x0003e40008000814 */
.L_x_43:
[----:B------:R-:W-:Y:S05]  /*1100*/  BSYNC B5 ;  /* 0x0000000000057941 */ /* 0x000fea0003800000 */
.L_x_40:
[----:B-1-34-:R-:W1:Y:S02]  /*1110*/  @!P2 LDS R2, [UR20+0x8] ;  /* 0x00000814ff02a984 */ /* 0x01ae640008000800 */
[----:B-1----:R-:W-:-:S05]  /*1120*/  @!P2 LOP3.LUT R2, R2, 0x8000, RZ, 0xb8, !PT ;  /* 0x000080000202a812 */ /* 0x002fca00078eb8ff */
[----:B------:R4:W-:Y:S02]  /*1130*/  @!P2 STS [UR20+0x8], R2 ;  /* 0x00000802ff00a988 */ /* 0x0009e40008000814 */
.L_x_44:
[----:B------:R-:W-:Y:S05]  /*1140*/  BSYNC B4 ;  /* 0x0000000000047941 */ /* 0x000fea0003800000 */
.L_x_39:
[----:B------:R-:W-:Y:S05]  /*1150*/  WARPSYNC.ALL ;  /* 0x0000000000007948 */ /* 0x000fea0003800000 */
[----:B------:R-:W-:Y:S01]  /*1160*/  UIADD3 UR5, UR5, 0x100, URZ ;  /* 0x0000010005057890 */ /* 0x000fe2000fffe03f */
[----:B------:R-:W-:Y:S01]  /*1170*/  ISETP.GE.AND P1, PT, R13, 0x1, PT ;  /* 0x000000010d00780c */ /* 0x000fe20003f26270 */
[----:B------:R-:W-:Y:S01]  /*1180*/  IMAD.MOV.U32 R24, RZ, RZ, RZ ;  /* 0x000000ffff187224 */ /* 0x000fe200078e00ff */
[----:B------:R-:W-:Y:S01]  /*1190*/  SHF.R.U32.HI R7, RZ, 0x5, R0 ;  /* 0x00000005ff077819 */ /* 0x000fe20000011600 */
[----:B------:R-:W-:-:S04]  /*11a0*/  UIADD3 UR26, UP0, UR5, UR26, URZ ;  /* 0x0000001a051a7290 */ /* 0x000fc8000ff1e03f */
[----:B------:R-:W-:Y:S01]  /*11b0*/  ULEA.HI.X.SX32 UR27, UR5, UR27, 0x1, UP0 ;  /* 0x0000001b051b7291 */ /* 0x000fe200080f0e3f */
[----:B------:R-:W-:Y:S11]  /*11c0*/  @P0 BRA `(.L_x_45) ;  /* 0x0000000000280947 */ /* 0x000ff60003800000 */
[----:B-1-34-:R-:W1:Y:S01]  /*11d0*/  S2R R2, SR_LANEID ;  /* 0x0000000000027919 */ /* 0x01ae620000000000 */
[----:B------:R-:W-:Y:S05]  /*11e0*/  WARPSYNC.ALL ;  /* 0x0000000000007948 */ /* 0x000fea0003800000 */
[----:B-1----:R-:W-:-:S05]  /*11f0*/  IMAD.SHL.U32 R4, R2, 0x4, RZ ;  /* 0x0000000402047824 */ /* 0x002fca00078e00ff */
[----:B------:R-:W1:Y:S01]  /*1200*/  LDS R5, [R4+UR20] ;  /* 0x0000001404057984 */ /* 0x000e620008000800 */
[----:B------:R-:W-:-:S05]  /*1210*/  IADD3 R2, P3, R4, UR26, RZ ;  /* 0x0000001a04027c10 */ /* 0x000fca000ff7e0ff */
[----:B------:R-:W-:-:S05]  /*1220*/  IMAD.X R3, RZ, RZ, UR27, P3 ;  /* 0x0000001bff037e24 */ /* 0x000fca00098e06ff */
[----:B-1----:R1:W3:Y:S01]  /*1230*/  ATOMG.E.EXCH.STRONG.GPU PT, RZ, [R2], R5 ;  /* 0x0000000502ff73a8 */ /* 0x0022e200041ee100 */
[----:B------:R-:W-:-:S04]  /*1240*/  DEPBAR {5,4,3,2,1,0} ;  /* 0x0000003f0000791a */ /* 0x000fc80000000000 */
[----:B------:R1:W-:Y:S01]  /*1250*/  UTMACCTL.IV [UR26] ;  /* 0x000000001a0079b9 */ /* 0x0003e20008000000 */
[----:B------:R-:W-:Y:S01]  /*1260*/  NOP ;  /* 0x0000000000007918 */ /* 0x000fe20000000000 */
.L_x_45:
[----:B------:R-:W-:Y:S05]  /*1270*/  @P0 BRA `(.L_x_46) ;  /* 0x00000000000c0947 */ /* 0x000fea0003800000 */
[----:B------:R0:W-:Y:S01]  /*1280*/  UTMACMDFLUSH ;  /* 0x00000000000079b7 */ /* 0x0001e20000000000 */
[----:B------:R-:W-:Y:S05]  /*1290*/  @P0 BRA `(.L_x_46) ;  /* 0x0000000000040947 */ /* 0x000fea0003800000 */
[----:B------:R-:W-:-:S04]  /*12a0*/  DEPBAR.LE SB0, 0x0 ;  /* 0x000080000000791a */ /* 0x000fc80000000000 */
.L_x_46:
[----:B------:R-:W-:Y:S05]  /*12b0*/  WARPSYNC.ALL ;  /* 0x0000000000007948 */ /* 0x000fea0003800000 */
[----:B---3--:R-:W-:Y:S01]  /*12c0*/  BAR.SYNC.DEFER_BLOCKING 0x0 ;  /* 0x0000000000007b1d */ /* 0x008fe20000010000 */
[----:B------:R-:W-:Y:S01]  /*12d0*/  R2UR UR21, R7 ;  /* 0x00000000071572ca */ /* 0x000fe200000e0000 */
[----:B------:R-:W-:Y:S01]  /*12e0*/  USHF.L.U32 UR15, UR32, 0x8, URZ ;  /* 0x00000008200f7899 */ /* 0x000fe2000800063f */
[----:B------:R-:W-:Y:S01]  /*12f0*/  IMAD.MOV.U32 R25, RZ, RZ, RZ ;  /* 0x000000ffff197224 */ /* 0x000fe200078e00ff */
[----:B------:R-:W-:Y:S01]  /*1300*/  USHF.L.U32 UR11, UR33, 0x6, URZ ;  /* 0x00000006210b7899 */ /* 0x000fe2000800063f */
[----:B------:R-:W-:Y:S01]  /*1310*/  CS2R R26, SRZ ;  /* 0x00000000001a7805 */ /* 0x000fe2000001ff00 */
[----:B------:R-:W-:Y:S01]  /*1320*/  VOTEU.ALL UP0, P2 ;  /* 0x00000000003f7886 */ /* 0x000fe20001000000 */
[----:B------:R-:W-:Y:S01]  /*1330*/  UMOV UR6, 0x1 ;  /* 0x0000000100067882 */ /* 0x000fe20000000000 */
[----:B------:R-:W-:Y:S01]  /*1340*/  VOTEU.ALL UP1, P2 ;  /* 0x00000000003f7886 */ /* 0x000fe20001020000 */
[----:B------:R-:W-:-:S02]  /*1350*/  CS2R R28, SRZ ;  /* 0x00000000001c7805 */ /* 0x000fc4000001ff00 */
[----:B------:R-:W-:Y:S01]  /*1360*/  CS2R R30, SRZ ;  /* 0x00000000001e7805 */ /* 0x000fe2000001ff00 */
[----:B------:R-:W-:-:S04]  /*1370*/  @!UP0 UIADD3 UR8, -UR6, 0x100000, URZ ;  /* 0x0010000006088890 */ /* 0x000fc8000fffe13f */
[----:B------:R-:W-:Y:S02]  /*1380*/  @!UP0 USHF.L.U32 UR9, UR8, 0xb, URZ ;  /* 0x0000000b08098899 */ /* 0x000fe4000800063f */
[----:B------:R-:W-:Y:S01]  /*1390*/  @!UP0 USHF.L.U32 UR8, UR8, 0x1, URZ ;  /* 0x0000000108088899 */ /* 0x000fe2000800063f */
[----:B------:R-:W-:Y:S01]  /*13a0*/  CS2R R32, SRZ ;  /* 0x0000000000207805 */ /* 0x000fe2000001ff00 */
[----:B------:R-:W-:-:S04]  /*13b0*/  @!UP0 UIADD3 UR6, -UR6, 0x100000, URZ ;  /* 0x0010000006068890 */ /* 0x000fc8000fffe13f */
[----:B------:R-:W-:Y:S02]  /*13c0*/  @!UP0 USHF.L.U32 UR7, UR6, 0xb, URZ ;  /* 0x0000000b06078899 */ /* 0x000fe4000800063f */
[----:B------:R-:W-:Y:S01]  /*13d0*/  @!UP0 USHF.L.U32 UR6, UR6, 0x1, URZ ;  /* 0x0000000106068899 */ /* 0x000fe2000800063f */
[----:B------:R-:W-:Y:S01]  /*13e0*/  CS2R R34, SRZ ;  /* 0x0000000000227805 */ /* 0x000fe2000001ff00 */
[----:B------:R-:W-:Y:S01]  /*13f0*/  VOTEU.ALL UP0, P2 ;  /* 0x00000000003f7886 */ /* 0x000fe20001000000 */
[----:B------:R-:W-:Y:S02]  /*1400*/  CS2R R36, SRZ ;  /* 0x0000000000247805 */ /* 0x000fe4000001ff00 */
[----:B------:R-:W-:Y:S02]  /*1410*/  CS2R R38, SRZ ;  /* 0x0000000000267805 */ /* 0x000fe4000001ff00 */
[----:B------:R-:W-:Y:S02]  /*1420*/  CS2R R40, SRZ ;  /* 0x0000000000287805 */ /* 0x000fe4000001ff00 */
[----:B------:R-:W-:-:S02]  /*1430*/  CS2R R42, SRZ ;  /* 0x00000000002a7805 */ /* 0x000fc4000001ff00 */
[----:B------:R-:W-:Y:S02]  /*1440*/  CS2R R44, SRZ ;  /* 0x00000000002c7805 */ /* 0x000fe4000001ff00 */
[----:B------:R-:W-:Y:S02]  /*1450*/  CS2R R46, SRZ ;  /* 0x00000000002e7805 */ /* 0x000fe4000001ff00 */
[----:B------:R-:W-:Y:S02]  /*1460*/  CS2R R48, SRZ ;  /* 0x0000000000307805 */ /* 0x000fe4000001ff00 */
[----:B------:R-:W-:Y:S01]  /*1470*/  CS2R R50, SRZ ;  /* 0x0000000000327805 */ /* 0x000fe2000001ff00 */
[----:B------:R-:W3:Y:S02]  /*1480*/  FENCE.VIEW.ASYNC.S ;  /* 0x00000000000073c6 */ /* 0x000ee40000000000 */
[----:B---3--:R3:W4:Y:S02]  /*1490*/  @!UP0 SYNCS.EXCH.64 URZ, [UR20+0x14000], UR8 ;  /* 0x01400008143f85b2 */ /* 0x0087240008000100 */
[----:B----4-:R-:W-:Y:S01]  /*14a0*/  BAR.SYNC.DEFER_BLOCKING 0x0 ;  /* 0x0000000000007b1d */ /* 0x010fe20000010000 */
[----:B------:R-:W-:-:S02]  /*14b0*/  CS2R R52, SRZ ;  /* 0x0000000000347805 */ /* 0x000fc4000001ff00 */
[----:B------:R-:W-:Y:S02]  /*14c0*/  CS2R R54, SRZ ;  /* 0x0000000000367805 */ /* 0x000fe4000001ff00 */
[----:B------:R-:W-:Y:S02]  /*14d0*/  CS2R R56, SRZ ;  /* 0x0000000000387805 */ /* 0x000fe4000001ff00 */
[----:B------:R-:W-:Y:S02]  /*14e0*/  CS2R R58, SRZ ;  /* 0x00000000003a7805 */ /* 0x000fe4000001ff00 */
[----:B------:R-:W-:Y:S02]  /*14f0*/  CS2R R60, SRZ ;  /* 0x00000000003c7805 */ /* 0x000fe4000001ff00 */
[----:B------:R-:W-:Y:S02]  /*1500*/  CS2R R62, SRZ ;  /* 0x00000000003e7805 */ /* 0x000fe4000001ff00 */
        /* <DEDUP_REMOVED lines=11> */
[----:B------:R-:W-:Y:S01]  /*15c0*/  CS2R R86, SRZ ;  /* 0x0000000000567805 */ /* 0x000fe2000001ff00 */
[----:B------:R3:W4:Y:S01]  /*15d0*/  @!UP1 SYNCS.EXCH.64 URZ, [UR20+0x14008], UR6 ;  /* 0x01400806143f95b2 */ /* 0x0007220008000100 */
[----:B------:R-:W-:Y:S05]  /*15e0*/  @!P1 BRA `(.L_x_47) ;  /* 0x0000000400909947 */ /* 0x000fea0003800000 */
        /* <DEDUP_REMOVED lines=31> */
[----:B------:R-:W-:Y:S01]  /*17e0*/  CS2R R86, SRZ ;  /* 0x0000000000567805 */ /* 0x000fe2000001ff00 */
[----:B------:R-:W-:Y:S01]  /*17f0*/  UMOV UR5, URZ ;  /* 0x0000003f00057c82 */ /* 0x000fe20008000000 */
[----:B------:R-:W-:-:S05]  /*1800*/  UMOV UR10, URZ ;  /* 0x0000003f000a7c82 */ /* 0x000fca0008000000 */
.L_x_49:
[----:B----4-:R-:W-:Y:S01]  /*1810*/  BAR.SYNC.DEFER_BLOCKING 0x0 ;  /* 0x0000000000007b1d */ /* 0x010fe20000010000 */
[----:B------:R-:W-:Y:S01]  /*1820*/  ULEA UR18, UR5, UR20, 0x3 ;  /* 0x0000001405127291 */ /* 0x000fe2000f8e183f */
[----:B-1----:R-:W-:Y:S01]  /*1830*/  @!P2 IMAD.MOV.U32 R2, RZ, RZ, 0xa000 ;  /* 0x0000a000ff02a424 */ /* 0x002fe200078e00ff */
[----:B------:R-:W-:Y:S01]  /*1840*/  ELECT P0, URZ, PT ;  /* 0x00000000003f782f */ /* 0x000fe20003800000 */
[----:B---3--:R-:W-:-:S03]  /*1850*/  ULEA UR8, UR5, UR20, 0xd ;  /* 0x0000001405087291 */ /* 0x008fc6000f8e683f */
[----:B------:R-:W-:Y:S02]  /*1860*/  ISETP.LT.U32.AND P0, PT, R6, 0x20, P0 ;  /* 0x000000200600780c */ /* 0x000fe40000701070 */
[----:B------:R-:W-:Y:S01]  /*1870*/  ELECT P1, URZ, PT ;  /* 0x00000000003f782f */ /* 0x000fe20003820000 */
[----:B------:R-:W-:-:S03]  /*1880*/  UIADD3 UR8, UR8, 0x10000, URZ ;  /* 0x0001000008087890 */ /* 0x000fc6000fffe03f */
[----:B------:R-:W-:Y:S01]  /*1890*/  ISETP.LT.U32.AND P1, PT, R6, 0x20, P1 ;  /* 0x000000200600780c */ /* 0x000fe20000f21070 */
[----:B------:R-:W-:Y:S01]  /*18a0*/  ULEA UR12, UR5, UR20, 0xf ;  /* 0x00000014050c7291 */ /* 0x000fe2000f8e783f */
[----:B------:R-:W-:-:S05]  /*18b0*/  UMOV UR14, UR10 ;  /* 0x0000000a000e7c82 */ /* 0x000fca0008000000 */
[----:B------:R-:W-:Y:S01]  /*18c0*/  VOTEU.ANY UP0, P0 ;  /* 0x00000000003f7886 */ /* 0x000fe20000000100 */
[----:B------:R-:W-:Y:S01]  /*18d0*/  VOTEU.ANY UP2, P0 ;  /* 0x00000000003f7886 */ /* 0x000fe20000040100 */
[----:B------:R1:W-:Y:S03]  /*18e0*/  @!P2 SYNCS.ARRIVE.TRANS64 RZ, [UR18+0x14000], R2 ;  /* 0x01400002ffffa9a7 */ /* 0x0003e60008000012 */
[----:B------:R-:W-:Y:S01]  /*18f0*/  @UP0 UIADD3 UR9, UR18, 0x14000, URZ ;  /* 0x0001400012090890 */ /* 0x000fe2000fffe03f */
[----:B------:R-:W-:Y:S01]  /*1900*/  @UP0 UMOV UR6, UR22 ;  /* 0x0000001600060c82 */ /* 0x000fe20008000000 */
[----:B------:R-:W-:Y:S01]  /*1910*/  @UP0 UMOV UR7, UR23 ;  /* 0x0000001700070c82 */ /* 0x000fe20008000000 */
[----:B------:R-:W-:Y:S01]  /*1920*/  BAR.SYNC.DEFER_BLOCKING 0x0 ;  /* 0x0000000000007b1d */ /* 0x000fe20000010000 */
[----:B-1----:R-:W-:-:S05]  /*1930*/  IMAD.U32 R2, RZ, RZ, UR4 ;  /* 0x00000004ff027e24 */ /* 0x002fca000f8e00ff */
[----:B------:R-:W-:Y:S01]  /*1940*/  VOTEU.ANY UP1, P1 ;  /* 0x00000000003f7886 */ /* 0x000fe20000820100 */
[----:B------:R-:W-:Y:S01]  /*1950*/  VOTEU.ANY UP3, P1 ;  /* 0x00000000003f7886 */ /* 0x000fe20000860100 */
[----:B------:R-:W-:-:S03]  /*1960*/  SHF.L.U32 R2, R2, 0x1f, RZ ;  /* 0x0000001f02027819 */ /* 0x000fc600000006ff */
[----:B------:R-:W-:Y:S01]  /*1970*/  @UP1 UIADD3 UR13, UR18, 0x14000, URZ ;  /* 0x00014000120d1890 */ /* 0x000fe2000fffe03f */
[----:B------:R-:W-:Y:S01]  /*1980*/  @UP1 UMOV UR16, UR24 ;  /* 0x0000001800101c82 */ /* 0x000fe20008000000 */
[----:B------:R-:W-:Y:S01]  /*1990*/  @UP1 UMOV UR17, UR25 ;  /* 0x0000001900111c82 */ /* 0x000fe20008000000 */
[----:B------:R1:W-:Y:S01]  /*19a0*/  @UP2 UTMALDG.2D [UR8], [UR6] ;  /* 0x00000008060025b4 */ /* 0x0003e20008008000 */
[----:B------:R3:W-:Y:S06]  /*19b0*/  MEMBAR.ALL.CTA ;  /* 0x0000000000007992 */ /* 0x0007ec0000008000 */
[----:B---3--:R-:W3:Y:S02]  /*19c0*/  FENCE.VIEW.ASYNC.S ;  /* 0x00000000000073c6 */ /* 0x008ee40000000000 */
[----:B---3--:R-:W-:Y:S06]  /*19d0*/  BAR.SYNC.DEFER_BLOCKING 0x0 ;  /* 0x0000000000007b1d */ /* 0x008fec0000010000 */
[----:B------:R1:W-:Y:S02]  /*19e0*/  @UP3 UTMALDG.2D [UR12], [UR16] ;  /* 0x0000000c100035b4 */ /* 0x0003e40008008000 */
[----:B------:R-:W-:Y:S06]  /*19f0*/  BAR.SYNC.DEFER_BLOCKING 0x0 ;  /* 0x0000000000007b1d */ /* 0x000fec0000010000 */
[----:B------:R-:W3:Y:S02]  /*1a00*/  SYNCS.PHASECHK.TRANS64.TRYWAIT P0, [UR18+0x14000], R2 ;  /* 0x01400002ff0075a7 */ /* 0x000ee40008000152 */
[----:B-1-3--:R-:W-:Y:S05]  /*1a10*/  @!P0 BRA `(.L_x_48) ;  /* 0x0000000400bc8947 */ /* 0x00afea0003800000 */
.L_x_50:
[----:B------:R-:W-:Y:S01]  /*1a20*/  USHF.L.U32 UR6, UR21, 0x8, URZ ;  /* 0x0000000815067899 */ /* 0x000fe2000800063f */
[----:B------:R-:W-:Y:S02]  /*1a30*/  WARPGROUP.DEPBAR.LE gsb0, 0x0 ;  /* 0x00008000000079c5 */ /* 0x000fe40000010000 */
[----:B------:R-:W-:Y:S01]  /*1a40*/  USHF.R.U32.HI UR16, URZ, 0x4, UR8 ;  /* 0x000000043f107899 */ /* 0x000fe20008011608 */
[----:B------:R-:W-:Y:S01]  /*1a50*/  WARPGROUP.ARRIVE ;  /* 0x00000000000079c5 */ /* 0x000fe20000000000 */
[----:B------:R-:W-:Y:S01]  /*1a60*/  ULOP3.LUT UR6, UR6, 0x400, URZ, 0xc0, !UPT ;  /* 0x0000040006067892 */ /* 0x000fe2000f8ec03f */
[----:B------:R-:W1:Y:S01]  /*1a70*/  LDC R2, c[0x0][0x230] ;  /* 0x00008c00ff027b82 */ /* 0x000e620000000800 */
[----:B------:R-:W-:Y:S02]  /*1a80*/  USGXT.U32 UR16, UR16, 0xe ;  /* 0x0000000e1010789a */ /* 0x000fe40008000000 */
[----:B------:R-:W-:Y:S01]  /*1a90*/  ULEA.HI UR6, UR12, UR6, URZ, 0x1c ;  /* 0x000000060c067291 */ /* 0x000fe2000f8fe03f */
[----:B------:R-:W-:Y:S01]  /*1aa0*/  UMOV UR17, 0x40000040 ;  /* 0x4000004000117882 */ /* 0x000fe20000000000 */
[----:B------:R-:W-:-:S02]  /*1ab0*/  UMOV UR19, 0x40000040 ;  /* 0x4000004000137882 */ /* 0x000fc40000000000 */
[----:B------:R-:W-:Y:S01]  /*1ac0*/  ULOP3.LUT UR18, UR6, 0x3fff, URZ, 0xc0, !UPT ;  /* 0x00003fff06127892 */ /* 0x000fe2000f8ec03f */
[----:B------:R-:W-:Y:S02]  /*1ad0*/  UMOV UR7, URZ ;  /* 0x0000003f00077c82 */ /* 0x000fe40008000000 */
[----:B------:R-:W-:Y:S01]  /*1ae0*/  UMOV UR6, URZ ;  /* 0x0000003f00067c82 */ /* 0x000fe20008000000 */
[----:B------:R-:W-:Y:S02]  /*1af0*/  UIADD3 UR10, UR10, 0x40, URZ ;  /* 0x000000400a0a7890 */ /* 0x000fe4000fffe03f */
[----:B------:R-:W-:-:S03]  /*1b00*/  UIADD3 UR5, UR5, 0x1, URZ ;  /* 0x0000000105057890 */ /* 0x000fc6000fffe03f */
[----:B------:R-:W-:Y:S01]  /*1b10*/  HGMMA.64x128x16.F32.BF16 R24, gdesc[UR16], R24 ;  /* 0x01e00000101879f0 */ /* 0x000fe20008701818 */
[----:B------:R-:W-:Y:S02]  /*1b20*/  UIADD3 UR16, UP0, UR16, 0x2, URZ ;  /* 0x0000000210107890 */ /* 0x000fe4000ff1e03f */
[----:B------:R-:W-:Y:S02]  /*1b30*/  UIADD3 UR18, UP1, UR18, 0x2, URZ ;  /* 0x0000000212127890 */ /* 0x000fe4000ff3e03f */
[----:B------:R-:W-:Y:S02]  /*1b40*/  UIADD3.X UR17, UR6, 0x40000040, URZ, UP0, !UPT ;  /* 0x4000004006117890 */ /* 0x000fe400087fe43f */
[----:B------:R-:W-:Y:S01]  /*1b50*/  UIADD3.X UR19, UR7, 0x40000040, URZ, UP1, !UPT ;  /* 0x4000004007137890 */ /* 0x000fe20008ffe43f */
[----:B-1----:R-:W-:Y:S01]  /*1b60*/  ISETP.LE.AND P0, PT, R2, UR10, PT ;  /* 0x0000000a02007c0c */ /* 0x002fe2000bf03270 */
[----:B------:R-:W-:Y:S02]  /*1b70*/  UIADD3.64 UR28, UR16, 0x2, URZ ;  /* 0x00000002101c7897 */ /* 0x000fe4000fffe03f */
[----:B------:R-:W-:-:S02]  /*1b80*/  UIADD3.64 UR30, UR18, 0x2, URZ ;  /* 0x00000002121e7897 */ /* 0x000fc4000fffe03f */
[----:B------:R-:W-:-:S04]  /*1b90*/  UISETP.NE.U32.AND UP0, UPT, UR5, 0x2, UPT ;  /* 0x000000020500788c */ /* 0x000fc8000bf05070 */
[----:B------:R-:W-:Y:S02]  /*1ba0*/  USEL UR6, URZ, 0x1, UP0 ;  /* 0x000000013f067887 */ /* 0x000fe40008000000 */
[----:B------:R-:W-:Y:S02]  /*1bb0*/  USEL UR5, UR5, URZ, UP0 ;  /* 0x0000003f05057287 */ /* 0x000fe40008000000 */
[----:B------:R-:W-:Y:S01]  /*1bc0*/  ULOP3.LUT UR4, UR4, UR6, URZ, 0x3c, !UPT ;  /* 0x0000000604047292 */ /* 0x000fe2000f8e3c3f */
[----:B------:R-:W-:Y:S01]  /*1bd0*/  HGMMA.64x128x16.F32.BF16 R24, gdesc[UR16], R24 ;  /* 0x01e00000101879f0 */ /* 0x000fe20008701818 */
[----:B------:R-:W-:Y:S02]  /*1be0*/  UIADD3.64 UR16, UR16, 0x4, URZ ;  /* 0x0000000410107897 */ /* 0x000fe4000fffe03f */
[----:B------:R-:W-:-:S09]  /*1bf0*/  UIADD3.64 UR18, UR18, 0x4, URZ ;  /* 0x0000000412127897 */ /* 0x000fd2000fffe03f */
[----:B------:R-:W-:-:S12]  /*1c00*/  HGMMA.64x128x16.F32.BF16 R24, gdesc[UR28], R24 ;  /* 0x01e000001c1879f0 */ /* 0x000fd80008701818 */
[----:B------:R-:W-:Y:S01]  /*1c10*/  HGMMA.64x128x16.F32.BF16 R24, gdesc[UR16], R24, gsb0 ;  /* 0x01e00000101879f0 */ /* 0x000fe20008001818 */
[----:B------:R-:W-:Y:S05]  /*1c20*/  @!P0 BRA `(.L_x_49) ;  /* 0xfffffff800f88947 */ /* 0x000fea000383ffff */
.L_x_47:
[----:B------:R-:W-:Y:S02]  /*1c30*/  WARPGROUP.DEPBAR.LE gsb0, 0x0 ;  /* 0x00008000000079c5 */ /* 0x000fe40000010000 */
[----:B----4-:R-:W-:Y:S01]  /*1c40*/  BAR.SYNC.DEFER_BLOCKING 0x0 ;  /* 0x0000000000007b1d */ /* 0x010fe20000010000 */
[C---:B-1----:R-:W-:Y:S01]  /*1c50*/  IMAD.SHL.U32 R2, R0.reuse, 0x80, RZ ;  /* 0x0000008000027824 */ /* 0x042fe200078e00ff */
[----:B------:R-:W-:Y:S01]  /*1c60*/  F2FP.BF16.F32.PACK_AB R24, R25, R24 ;  /* 0x000000181918723e */ /* 0x000fe200000010ff */
[----:B------:R-:W-:Y:S01]  /*1c70*/  IMAD.SHL.U32 R3, R0, 0x40, RZ ;  /* 0x0000004000037824 */ /* 0x000fe200078e00ff */
[----:B------:R-:W-:Y:S02]  /*1c80*/  F2FP.BF16.F32.PACK_AB R25, R27, R26 ;  /* 0x0000001a1b19723e */ /* 0x000fe400000010ff */
[----:B------:R-:W-:Y:S02]  /*1c90*/  ELECT P0, URZ, PT ;  /* 0x00000000003f782f */ /* 0x000fe40003800000 */
[----:B------:R-:W-:Y:S01]  /*1ca0*/  LOP3.LUT R2, R2, 0x4780, RZ, 0xc0, !PT ;  /* 0x0000478002027812 */ /* 0x000fe200078ec0ff */
[----:B------:R-:W-:Y:S01]  /*1cb0*/  ULOP3.LUT UR21, UR21, 0x3, URZ, 0xc0, !UPT ;  /* 0x0000000315157892 */ /* 0x000fe2000f8ec03f */
[----:B------:R-:W-:Y:S01]  /*1cc0*/  F2FP.BF16.F32.PACK_AB R56, R57, R56 ;  /* 0x000000383938723e */ /* 0x000fe200000010ff */
[----:B------:R-:W-:Y:S01]  /*1cd0*/  UMOV UR10, UR11 ;  /* 0x0000000b000a7c82 */ /* 0x000fe20008000000 */
[----:B------:R-:W-:Y:S01]  /*1ce0*/  LOP3.LUT R4, R2, 0x1800, R3, 0xf8, !PT ;  /* 0x0000180002047812 */ /* 0x000fe200078ef803 */
[----:B------:R-:W-:Y:S01]  /*1cf0*/  IMAD.SHL.U32 R2, R0, 0x10, RZ ;  /* 0x0000001000027824 */ /* 0x000fe200078e00ff */
[----:B------:R-:W-:Y:S01]  /*1d00*/  F2FP.BF16.F32.PACK_AB R26, R29, R28 ;  /* 0x0000001c1d1a723e */ /* 0x000fe200000010ff */
[----:B---3--:R-:W-:Y:S01]  /*1d10*/  ULEA UR9, UR21, UR15, 0x6 ;  /* 0x0000000f15097291 */ /* 0x008fe2000f8e303f */
[----:B------:R-:W-:Y:S01]  /*1d20*/  F2FP.BF16.F32.PACK_AB R27, R31, R30 ;  /* 0x0000001e1f1b723e */ /* 0x000fe200000010ff */
[----:B------:R-:W-:Y:S01]  /*1d30*/  ULEA UR8, UR21, UR20, 0xd ;  /* 0x0000001415087291 */ /* 0x000fe2000f8e683f */
[----:B------:R-:W-:-:S02]  /*1d40*/  LOP3.LUT R3, R2, 0x70, RZ, 0xc0, !PT ;  /* 0x0000007002037812 */ /* 0x000fc400078ec0ff */
[----:B------:R-:W-:Y:S02]  /*1d50*/  F2FP.BF16.F32.PACK_AB R32, R33, R32 ;  /* 0x000000202120723e */ /* 0x000fe400000010ff */
[----:B------:R-:W-:Y:S02]  /*1d60*/  LOP3.LUT R3, R3, 0x10, R0, 0x78, !PT ;  /* 0x0000001003037812 */ /* 0x000fe400078e7800 */
[----:B------:R-:W-:Y:S01]  /*1d70*/  F2FP.BF16.F32.PACK_AB R57, R59, R58 ;  /* 0x0000003a3b39723e */ /* 0x000fe200000010ff */
[----:B------:R-:W1:Y:S02]  /*1d80*/  @!P2 SYNCS.CCTL.IV [UR20+0x14000] ;  /* 0x01400000ff00a9b1 */ /* 0x000e640008000014 */
[----:B-1----:R-:W-:Y:S01]  /*1d90*/  BAR.SYNC.DEFER_BLOCKING 0x0 ;  /* 0x0000000000007b1d */ /* 0x002fe20000010000 */
[----:B------:R-:W-:Y:S02]  /*1da0*/  LOP3.LUT R3, R4, R3, RZ, 0xfc, !PT ;  /* 0x0000000304037212 */ /* 0x000fe400078efcff */
[----:B------:R-:W-:-:S02]  /*1db0*/  F2FP.BF16.F32.PACK_AB R33, R35, R34 ;  /* 0x000000222321723e */ /* 0x000fc400000010ff */
[C---:B------:R-:W-:Y:S01]  /*1dc0*/  LOP3.LUT R2, R3.reuse, 0x20, RZ, 0x3c, !PT ;  /* 0x0000002003027812 */ /* 0x040fe200078e3cff */
[C---:B------:R-:W-:Y:S01]  /*1dd0*/  VIADD R0, R3.reuse, UR20 ;  /* 0x0000001403007c36 */ /* 0x040fe20008000000 */
[----:B------:R-:W-:Y:S02]  /*1de0*/  LOP3.LUT R4, R3, 0x40, RZ, 0x3c, !PT ;  /* 0x0000004003047812 */ /* 0x000fe400078e3cff */
[----:B------:R-:W-:Y:S01]  /*1df0*/  F2FP.BF16.F32.PACK_AB R58, R61, R60 ;  /* 0x0000003c3d3a723e */ /* 0x000fe200000010ff */
[----:B------:R-:W-:Y:S01]  /*1e00*/  VIADD R2, R2, UR20 ;  /* 0x0000001402027c36 */ /* 0x000fe20008000000 */
[----:B------:R-:W-:Y:S01]  /*1e10*/  F2FP.BF16.F32.PACK_AB R59, R63, R62 ;  /* 0x0000003e3f3b723e */ /* 0x000fe200000010ff */
[----:B------:R-:W-:Y:S01]  /*1e20*/  VIADD R4, R4, UR20 ;  /* 0x0000001404047c36 */ /* 0x000fe20008000000 */
[----:B------:R-:W-:Y:S02]  /*1e30*/  F2FP.BF16.F32.PACK_AB R64, R65, R64 ;  /* 0x000000404140723e */ /* 0x000fe400000010ff */
[----:B------:R-:W-:-:S02]  /*1e40*/  LOP3.LUT R3, R3, 0x60, RZ, 0x3c, !PT ;  /* 0x0000006003037812 */ /* 0x000fc400078e3cff */
[----:B------:R-:W-:Y:S02]  /*1e50*/  F2FP.BF16.F32.PACK_AB R34, R37, R36 ;  /* 0x000000242522723e */ /* 0x000fe400000010ff */
[----:B------:R-:W-:Y:S01]  /*1e60*/  F2FP.BF16.F32.PACK_AB R35, R39, R38 ;  /* 0x000000262723723e */ /* 0x000fe200000010ff */
[----:B------:R-:W-:Y:S01]  /*1e70*/  VIADD R3, R3, UR20 ;  /* 0x0000001403037c36 */ /* 0x000fe20008000000 */
[----:B------:R-:W-:Y:S02]  /*1e80*/  F2FP.BF16.F32.PACK_AB R40, R41, R40 ;  /* 0x000000282928723e */ /* 0x000fe400000010ff */
[----:B------:R-:W-:Y:S01]  /*1e90*/  F2FP.BF16.F32.PACK_AB R65, R67, R66 ;  /* 0x000000424341723e */ /* 0x000fe200000010ff */
[----:B------:R-:W1:Y:S01]  /*1ea0*/  @!P2 SYNCS.CCTL.IV [UR20+0x14008] ;  /* 0x01400800ff00a9b1 */ /* 0x000e620008000014 */
[----:B------:R-:W-:Y:S01]  /*1eb0*/  F2FP.BF16.F32.PACK_AB R41, R43, R42 ;  /* 0x0000002a2b29723e */ /* 0x000fe200000010ff */
[----:B-1----:R-:W-:Y:S01]  /*1ec0*/  STSM.16.M88.4 [R0], R24 ;  /* 0x0000001800007844 */ /* 0x002fe20000000200 */
[----:B------:R-:W-:-:S02]  /*1ed0*/  F2FP.BF16.F32.PACK_AB R66, R69, R68 ;  /* 0x000000444542723e */ /* 0x000fc400000010ff */
[----:B------:R-:W-:Y:S01]  /*1ee0*/  F2FP.BF16.F32.PACK_AB R67, R71, R70 ;  /* 0x000000464743723e */ /* 0x000fe200000010ff */
[----:B------:R-:W-:Y:S01]  /*1ef0*/  STSM.16.M88.4 [R0+0x2000], R56 ;  /* 0x0020003800007844 */ /* 0x000fe20000000200 */
[----:B------:R-:W-:Y:S02]  /*1f00*/  F2FP.BF16.F32.PACK_AB R72, R73, R72 ;  /* 0x000000484948723e */ /* 0x000fe400000010ff */
[----:B------:R-:W-:Y:S01]  /*1f10*/  F2FP.BF16.F32.PACK_AB R42, R45, R44 ;  /* 0x0000002c2d2a723e */ /* 0x000fe200000010ff */
[----:B------:R-:W-:Y:S01]  /*1f20*/  STSM.16.M88.4 [R2], R32 ;  /* 0x0000002002007844 */ /* 0x000fe20000000200 */
[----:B------:R-:W-:Y:S02]  /*1f30*/  F2FP.BF16.F32.PACK_AB R43, R47, R46 ;  /* 0x0000002e2f2b723e */ /* 0x000fe400000010ff */
[----:B------:R-:W-:Y:S01]  /*1f40*/  F2FP.BF16.F32.PACK_AB R48, R49, R48 ;  /* 0x000000303130723e */ /* 0x000fe200000010ff */
[----:B------:R-:W-:Y:S01]  /*1f50*/  STSM.16.M88.4 [R2+0x2000], R64 ;  /* 0x0020004002007844 */ /* 0x000fe20000000200 */
[----:B------:R-:W-:-:S02]  /*1f60*/  F2FP.BF16.F32.PACK_AB R73, R75, R74 ;  /* 0x0000004a4b49723e */ /* 0x000fc400000010ff */
[----:B------:R-:W-:Y:S01]  /*1f70*/  F2FP.BF16.F32.PACK_AB R49, R51, R50 ;  /* 0x000000323331723e */ /* 0x000fe200000010ff */
[----:B------:R-:W-:Y:S01]  /*1f80*/  STSM.16.M88.4 [R4], R40 ;  /* 0x0000002804007844 */ /* 0x000fe20000000200 */
[----:B------:R-:W-:Y:S02]  /*1f90*/  F2FP.BF16.F32.PACK_AB R74, R77, R76 ;  /* 0x0000004c4d4a723e */ /* 0x000fe400000010ff */
[----:B------:R-:W-:Y:S02]  /*1fa0*/  F2FP.BF16.F32.PACK_AB R75, R79, R78 ;  /* 0x0000004e4f4b723e */ /* 0x000fe400000010ff */
[----:B------:R-:W-:Y:S02]  /*1fb0*/  F2FP.BF16.F32.PACK_AB R80, R81, R80 ;  /* 0x000000505150723e */ /* 0x000fe400000010ff */
[----:B------:R-:W-:Y:S01]  /*1fc0*/  F2FP.BF16.F32.PACK_AB R50, R53, R52 ;  /* 0x000000343532723e */ /* 0x000fe200000010ff */
[----:B------:R-:W-:Y:S01]  /*1fd0*/  STSM.16.M88.4 [R4+0x2000], R72 ;  /* 0x0020004804007844 */ /* 0x000fe20000000200 */
[----:B------:R-:W-:-:S02]  /*1fe0*/  F2FP.BF16.F32.PACK_AB R51, R55, R54 ;  /* 0x000000363733723e */ /* 0x000fc400000010ff */
[----:B------:R-:W-:Y:S02]  /*1ff0*/  F2FP.BF16.F32.PACK_AB R81, R83, R82 ;  /* 0x000000525351723e */ /* 0x000fe400000010ff */
[----:B------:R-:W-:Y:S01]  /*2000*/  F2FP.BF16.F32.PACK_AB R82, R85, R84 ;  /* 0x000000545552723e */ /* 0x000fe200000010ff */
[----:B------:R-:W-:Y:S01]  /*2010*/  STSM.16.M88.4 [R3], R48 ;  /* 0x0000003003007844 */ /* 0x000fe20000000200 */
[----:B------:R-:W-:Y:S02]  /*2020*/  F2FP.BF16.F32.PACK_AB R83, R87, R86 ;  /* 0x000000565753723e */ /* 0x000fe400000010ff */
[----:B------:R-:W-:-:S03]  /*2030*/  ISETP.LT.U32.AND P0, PT, R6, 0x80, P0 ;  /* 0x000000800600780c */ /* 0x000fc60000701070 */
[----:B------:R-:W-:Y:S01]  /*2040*/  STSM.16.M88.4 [R3+0x2000], R80 ;  /* 0x0020005003007844 */ /* 0x000fe20000000200 */
[----:B------:R1:W-:Y:S06]  /*2050*/  MEMBAR.ALL.CTA ;  /* 0x0000000000007992 */ /* 0x0003ec0000008000 */
[----:B-1----:R-:W1:Y:S03]  /*2060*/  FENCE.VIEW.ASYNC.S ;  /* 0x00000000000073c6 */ /* 0x002e660000000000 */
[----:B-1----:R-:W-:Y:S01]  /*2070*/  VOTEU.ANY UP0, P0 ;  /* 0x00000000003f7886 */ /* 0x002fe20000000100 */
[----:B------:R-:W-:-:S04]  /*2080*/  VOTEU.ANY UP1, P0 ;  /* 0x00000000003f7886 */ /* 0x000fc80000020100 */
[----:B------:R-:W-:Y:S01]  /*2090*/  @UP0 UMOV UR6, UR26 ;  /* 0x0000001a00060c82 */ /* 0x000fe20008000000 */
[----:B------:R-:W-:Y:S01]  /*20a0*/  @UP0 UMOV UR7, UR27 ;  /* 0x0000001b00070c82 */ /* 0x000fe20008000000 */
[----:B------:R-:W-:Y:S06]  /*20b0*/  BAR.SYNC.DEFER_BLOCKING 0x0 ;  /* 0x0000000000007b1d */ /* 0x000fec0000010000 */
[----:B------:R1:W-:Y:S01]  /*20c0*/  @UP1 UTMASTG.2D [UR8], [UR6] ;  /* 0x00000008060013b5 */ /* 0x0003e20008008000 */
[----:B------:R0:W-:Y:S01]  /*20d0*/  UTMACMDFLUSH ;  /* 0x00000000000079b7 */ /* 0x0001e20000000000 */
[----:B------:R-:W-:-:S04]  /*20e0*/  DEPBAR.LE SB0, 0x0 ;  /* 0x000080000000791a */ /* 0x000fc80000000000 */
[----:B------:R-:W-:Y:S06]  /*20f0*/  BAR.SYNC.DEFER_BLOCKING 0x0 ;  /* 0x0000000000007b1d */ /* 0x000fec0000010000 */
[----:B-1----:R-:W-:Y:S05]  /*2100*/  EXIT ;  /* 0x000000000000794d */ /* 0x002fea0003800000 */
.L_x_48:
[----:B------:R-:W1:Y:S02]  /*2110*/  SYNCS.PHASECHK.TRANS64.TRYWAIT P0, [UR18+0x14000], R2 ;  /* 0x01400002ff0075a7 */ /* 0x000e640008000152 */
[----:B-1----:R-:W-:Y:S05]  /*2120*/  @!P0 BRA `(.L_x_48) ;  /* 0xfffffffc00f88947 */ /* 0x002fea000383ffff */
[----:B------:R-:W-:Y:S05]  /*2130*/  BRA `(.L_x_50) ;  /* 0xfffffff800387947 */ /* 0x000fea000383ffff */
.L_x_51:
[----:B------:R-:W-:-:S00]  /*2140*/  BRA `(.L_x_51) ;  /* 0xfffffffc00fc7947 */ /* 0x000fc0000383ffff */
[----:B------:R-:W-:-:S00]  /*2150*/  NOP ;  /* 0x0000000000007918 */ /* 0x000fc00000000000 */
        /* <DEDUP_REMOVED lines=10> */
.L_x_52:


//--------------------- .nv.shared.gluon_wgmma    --------------------------
	.section	.nv.shared.gluon_wgmma,"aw",@nobits
	.sectionflags	@""
	.align	16
	.zero		1024


//--------------------- .nv.shared.reserved.0     --------------------------
	.section	.nv.shared.reserved.0,"aw",@nobits
	.weak		__nv_reservedSMEM_offset_0_alias
	.size		__nv_reservedSMEM_offset_0_alias, 0, 0
	.other		__nv_reservedSMEM_offset_0_alias,@"STO_CUDA_RESERVED_SHARED STV_DEFAULT"
__nv_reservedSMEM_offset_0_alias:
	.zero		0


//--------------------- .nv.constant0.gluon_wgmma --------------------------
	.section	.nv.constant0.gluon_wgmma,"a",@progbits
	.sectionflags	@""
	.align	4
.nv.constant0.gluon_wgmma:
	.zero		608


//--------------------- SYMBOLS --------------------------

	.type		.nv.reservedSmem.offset0,@object
	.size		.nv.reservedSmem.offset0,0x4
